//
// Generated by NVIDIA NVVM Compiler
//
// Compiler Build ID: CL-36424714
// Cuda compilation tools, release 13.0, V13.0.88
// Based on NVVM 20.0.0
//

.version 9.0
.target sm_100
.address_size 64

	// .globl	_Z13MakePivotsOnePdiiid
.extern .func  (.param .b32 func_retval0) vprintf
(
	.param .b64 vprintf_param_0,
	.param .b64 vprintf_param_1
)
;
// _ZZ13MakePivotsOnePdiiidE11sharedPivot has been demoted
// _ZZ20MakePivotsColumnZeroPdiiiiE13rateWithPivot has been demoted
.global .align 1 .b8 $str[2] = {10};
.global .align 1 .b8 $str$1[6] = {37, 46, 51, 102, 32};

.visible .entry _Z13MakePivotsOnePdiiid(
	.param .u64 .ptr .align 1 _Z13MakePivotsOnePdiiid_param_0,
	.param .u32 _Z13MakePivotsOnePdiiid_param_1,
	.param .u32 _Z13MakePivotsOnePdiiid_param_2,
	.param .u32 _Z13MakePivotsOnePdiiid_param_3,
	.param .f64 _Z13MakePivotsOnePdiiid_param_4
)
{
	.reg .pred 	%p<4>;
	.reg .b32 	%r<16>;
	.reg .b64 	%rd<5>;
	.reg .b64 	%fd<4>;
	// demoted variable
	.shared .align 8 .f64 _ZZ13MakePivotsOnePdiiidE11sharedPivot;
	ld.param.u64 	%rd1, [_Z13MakePivotsOnePdiiid_param_0];
	ld.param.u32 	%r2, [_Z13MakePivotsOnePdiiid_param_1];
	ld.param.u32 	%r3, [_Z13MakePivotsOnePdiiid_param_2];
	ld.param.u32 	%r4, [_Z13MakePivotsOnePdiiid_param_3];
	ld.param.f64 	%fd1, [_Z13MakePivotsOnePdiiid_param_4];
	mov.u32 	%r5, %ctaid.x;
	mov.u32 	%r6, %nctaid.x;
	mov.u32 	%r7, %ctaid.y;
	mad.lo.s32 	%r8, %r6, %r7, %r5;
	mov.u32 	%r9, %tid.x;
	mov.u32 	%r10, %ntid.x;
	mov.u32 	%r11, %tid.y;
	mov.u32 	%r12, %ntid.y;
	mad.lo.s32 	%r13, %r8, %r12, %r11;
	mad.lo.s32 	%r14, %r13, %r10, %r9;
	mad.lo.s32 	%r1, %r4, %r3, %r14;
	st.shared.f64 	[_ZZ13MakePivotsOnePdiiidE11sharedPivot], %fd1;
	mul.lo.s32 	%r15, %r3, %r2;
	setp.ge.s32 	%p1, %r1, %r15;
	setp.ge.s32 	%p2, %r14, %r3;
	or.pred  	%p3, %p2, %p1;
	@%p3 bra 	$L__BB0_2;
	cvta.to.global.u64 	%rd2, %rd1;
	mul.wide.s32 	%rd3, %r1, 8;
	add.s64 	%rd4, %rd2, %rd3;
	ld.global.f64 	%fd2, [%rd4];
	div.rn.f64 	%fd3, %fd2, %fd1;
	st.global.f64 	[%rd4], %fd3;
$L__BB0_2:
	bar.sync 	0;
	ret;

}
	// .globl	_Z20MakePivotsColumnZeroPdiiii
.visible .entry _Z20MakePivotsColumnZeroPdiiii(
	.param .u64 .ptr .align 1 _Z20MakePivotsColumnZeroPdiiii_param_0,
	.param .u32 _Z20MakePivotsColumnZeroPdiiii_param_1,
	.param .u32 _Z20MakePivotsColumnZeroPdiiii_param_2,
	.param .u32 _Z20MakePivotsColumnZeroPdiiii_param_3,
	.param .u32 _Z20MakePivotsColumnZeroPdiiii_param_4
)
{
	.reg .pred 	%p<4>;
	.reg .b32 	%r<19>;
	.reg .b64 	%rd<9>;
	.reg .b64 	%fd<6>;
	// demoted variable
	.shared .align 8 .f64 _ZZ20MakePivotsColumnZeroPdiiiiE13rateWithPivot;
	ld.param.u64 	%rd2, [_Z20MakePivotsColumnZeroPdiiii_param_0];
	ld.param.u32 	%r2, [_Z20MakePivotsColumnZeroPdiiii_param_2];
	ld.param.u32 	%r3, [_Z20MakePivotsColumnZeroPdiiii_param_3];
	ld.param.u32 	%r4, [_Z20MakePivotsColumnZeroPdiiii_param_4];
	cvta.to.global.u64 	%rd1, %rd2;
	mov.u32 	%r5, %ctaid.x;
	mov.u32 	%r6, %nctaid.x;
	mov.u32 	%r7, %ctaid.y;
	mad.lo.s32 	%r8, %r6, %r7, %r5;
	mov.u32 	%r9, %tid.x;
	mov.u32 	%r10, %ntid.x;
	mov.u32 	%r11, %tid.y;
	mov.u32 	%r12, %ntid.y;
	mad.lo.s32 	%r13, %r8, %r12, %r11;
	mad.lo.s32 	%r14, %r13, %r10, %r9;
	mul.lo.s32 	%r15, %r4, %r2;
	add.s32 	%r1, %r15, %r14;
	add.s32 	%r16, %r15, %r3;
	mul.wide.s32 	%rd3, %r16, 8;
	add.s64 	%rd4, %rd1, %rd3;
	ld.global.f64 	%fd1, [%rd4];
	st.shared.f64 	[_ZZ20MakePivotsColumnZeroPdiiiiE13rateWithPivot], %fd1;
	setp.eq.s32 	%p1, %r4, %r3;
	setp.ge.s32 	%p2, %r14, %r2;
	or.pred  	%p3, %p1, %p2;
	@%p3 bra 	$L__BB1_2;
	mul.wide.s32 	%rd5, %r1, 8;
	add.s64 	%rd6, %rd1, %rd5;
	ld.global.f64 	%fd2, [%rd6];
	rem.s32 	%r17, %r1, %r2;
	mad.lo.s32 	%r18, %r3, %r2, %r17;
	mul.wide.s32 	%rd7, %r18, 8;
	add.s64 	%rd8, %rd1, %rd7;
	ld.global.f64 	%fd3, [%rd8];
	mul.f64 	%fd4, %fd1, %fd3;
	sub.f64 	%fd5, %fd2, %fd4;
	st.global.f64 	[%rd6], %fd5;
	bar.sync 	0;
$L__BB1_2:
	ret;

}
	// .globl	_Z14PrintMatrixGPUPdi
.visible .entry _Z14PrintMatrixGPUPdi(
	.param .u64 .ptr .align 1 _Z14PrintMatrixGPUPdi_param_0,
	.param .u32 _Z14PrintMatrixGPUPdi_param_1
)
{
	.local .align 8 .b8 	__local_depot2[8];
	.reg .b64 	%SP;
	.reg .b64 	%SPL;
	.reg .pred 	%p<12>;
	.reg .b32 	%r<99>;
	.reg .b64 	%rd<57>;
	.reg .b64 	%fd<32>;

	mov.u64 	%SPL, __local_depot2;
	cvta.local.u64 	%SP, %SPL;
	ld.param.u64 	%rd7, [_Z14PrintMatrixGPUPdi_param_0];
	ld.param.u32 	%r16, [_Z14PrintMatrixGPUPdi_param_1];
	cvta.to.global.u64 	%rd1, %rd7;
	mov.u64 	%rd8, $str;
	cvta.global.u64 	%rd9, %rd8;
	{ // callseq 0, 0
	.param .b64 param0;
	st.param.b64 	[param0], %rd9;
	.param .b64 param1;
	st.param.b64 	[param1], 0;
	.param .b32 retval0;
	call.uni (retval0), 
	vprintf, 
	(
	param0, 
	param1
	);
	ld.param.b32 	%r17, [retval0];
	} // callseq 0
	setp.lt.s32 	%p1, %r16, 2;
	@%p1 bra 	$L__BB2_16;
	and.b32  	%r1, %r16, 15;
	and.b32  	%r2, %r16, 7;
	and.b32  	%r3, %r16, 3;
	mov.b32 	%r94, 0;
	add.u64 	%rd16, %SP, 0;
	mov.u64 	%rd39, $str$1;
$L__BB2_2:
	mov.u32 	%r4, %r94;
	setp.lt.u32 	%p2, %r16, 16;
	mul.lo.s32 	%r5, %r4, %r16;
	mov.b32 	%r97, 0;
	@%p2 bra 	$L__BB2_5;
	and.b32  	%r21, %r16, 2147483632;
	neg.s32 	%r95, %r21;
	mul.wide.u32 	%rd10, %r5, 8;
	add.s64 	%rd11, %rd1, %rd10;
	add.s64 	%rd56, %rd11, 64;
$L__BB2_4:
	.pragma "nounroll";
	and.b32  	%r97, %r16, 2147483632;
	ld.global.f64 	%fd1, [%rd56+-64];
	add.u64 	%rd12, %SP, 0;
	add.u64 	%rd13, %SPL, 0;
	st.local.f64 	[%rd13], %fd1;
	mov.u64 	%rd14, $str$1;
	cvta.global.u64 	%rd15, %rd14;
	{ // callseq 1, 0
	.param .b64 param0;
	st.param.b64 	[param0], %rd15;
	.param .b64 param1;
	st.param.b64 	[param1], %rd12;
	.param .b32 retval0;
	call.uni (retval0), 
	vprintf, 
	(
	param0, 
	param1
	);
	ld.param.b32 	%r22, [retval0];
	} // callseq 1
	ld.global.f64 	%fd2, [%rd56+-56];
	st.local.f64 	[%rd13], %fd2;
	{ // callseq 2, 0
	.param .b64 param0;
	st.param.b64 	[param0], %rd15;
	.param .b64 param1;
	st.param.b64 	[param1], %rd12;
	.param .b32 retval0;
	call.uni (retval0), 
	vprintf, 
	(
	param0, 
	param1
	);
	ld.param.b32 	%r24, [retval0];
	} // callseq 2
	ld.global.f64 	%fd3, [%rd56+-48];
	st.local.f64 	[%rd13], %fd3;
	{ // callseq 3, 0
	.param .b64 param0;
	st.param.b64 	[param0], %rd15;
	.param .b64 param1;
	st.param.b64 	[param1], %rd12;
	.param .b32 retval0;
	call.uni (retval0), 
	vprintf, 
	(
	param0, 
	param1
	);
	ld.param.b32 	%r26, [retval0];
	} // callseq 3
	ld.global.f64 	%fd4, [%rd56+-40];
	st.local.f64 	[%rd13], %fd4;
	{ // callseq 4, 0
	.param .b64 param0;
	st.param.b64 	[param0], %rd15;
	.param .b64 param1;
	st.param.b64 	[param1], %rd12;
	.param .b32 retval0;
	call.uni (retval0), 
	vprintf, 
	(
	param0, 
	param1
	);
	ld.param.b32 	%r28, [retval0];
	} // callseq 4
	ld.global.f64 	%fd5, [%rd56+-32];
	st.local.f64 	[%rd13], %fd5;
	{ // callseq 5, 0
	.param .b64 param0;
	st.param.b64 	[param0], %rd15;
	.param .b64 param1;
	st.param.b64 	[param1], %rd12;
	.param .b32 retval0;
	call.uni (retval0), 
	vprintf, 
	(
	param0, 
	param1
	);
	ld.param.b32 	%r30, [retval0];
	} // callseq 5
	ld.global.f64 	%fd6, [%rd56+-24];
	st.local.f64 	[%rd13], %fd6;
	{ // callseq 6, 0
	.param .b64 param0;
	st.param.b64 	[param0], %rd15;
	.param .b64 param1;
	st.param.b64 	[param1], %rd12;
	.param .b32 retval0;
	call.uni (retval0), 
	vprintf, 
	(
	param0, 
	param1
	);
	ld.param.b32 	%r32, [retval0];
	} // callseq 6
	ld.global.f64 	%fd7, [%rd56+-16];
	st.local.f64 	[%rd13], %fd7;
	{ // callseq 7, 0
	.param .b64 param0;
	st.param.b64 	[param0], %rd15;
	.param .b64 param1;
	st.param.b64 	[param1], %rd12;
	.param .b32 retval0;
	call.uni (retval0), 
	vprintf, 
	(
	param0, 
	param1
	);
	ld.param.b32 	%r34, [retval0];
	} // callseq 7
	ld.global.f64 	%fd8, [%rd56+-8];
	st.local.f64 	[%rd13], %fd8;
	{ // callseq 8, 0
	.param .b64 param0;
	st.param.b64 	[param0], %rd15;
	.param .b64 param1;
	st.param.b64 	[param1], %rd12;
	.param .b32 retval0;
	call.uni (retval0), 
	vprintf, 
	(
	param0, 
	param1
	);
	ld.param.b32 	%r36, [retval0];
	} // callseq 8
	ld.global.f64 	%fd9, [%rd56];
	st.local.f64 	[%rd13], %fd9;
	{ // callseq 9, 0
	.param .b64 param0;
	st.param.b64 	[param0], %rd15;
	.param .b64 param1;
	st.param.b64 	[param1], %rd12;
	.param .b32 retval0;
	call.uni (retval0), 
	vprintf, 
	(
	param0, 
	param1
	);
	ld.param.b32 	%r38, [retval0];
	} // callseq 9
	ld.global.f64 	%fd10, [%rd56+8];
	st.local.f64 	[%rd13], %fd10;
	{ // callseq 10, 0
	.param .b64 param0;
	st.param.b64 	[param0], %rd15;
	.param .b64 param1;
	st.param.b64 	[param1], %rd12;
	.param .b32 retval0;
	call.uni (retval0), 
	vprintf, 
	(
	param0, 
	param1
	);
	ld.param.b32 	%r40, [retval0];
	} // callseq 10
	ld.global.f64 	%fd11, [%rd56+16];
	st.local.f64 	[%rd13], %fd11;
	{ // callseq 11, 0
	.param .b64 param0;
	st.param.b64 	[param0], %rd15;
	.param .b64 param1;
	st.param.b64 	[param1], %rd12;
	.param .b32 retval0;
	call.uni (retval0), 
	vprintf, 
	(
	param0, 
	param1
	);
	ld.param.b32 	%r42, [retval0];
	} // callseq 11
	ld.global.f64 	%fd12, [%rd56+24];
	st.local.f64 	[%rd13], %fd12;
	{ // callseq 12, 0
	.param .b64 param0;
	st.param.b64 	[param0], %rd15;
	.param .b64 param1;
	st.param.b64 	[param1], %rd12;
	.param .b32 retval0;
	call.uni (retval0), 
	vprintf, 
	(
	param0, 
	param1
	);
	ld.param.b32 	%r44, [retval0];
	} // callseq 12
	ld.global.f64 	%fd13, [%rd56+32];
	st.local.f64 	[%rd13], %fd13;
	{ // callseq 13, 0
	.param .b64 param0;
	st.param.b64 	[param0], %rd15;
	.param .b64 param1;
	st.param.b64 	[param1], %rd12;
	.param .b32 retval0;
	call.uni (retval0), 
	vprintf, 
	(
	param0, 
	param1
	);
	ld.param.b32 	%r46, [retval0];
	} // callseq 13
	ld.global.f64 	%fd14, [%rd56+40];
	st.local.f64 	[%rd13], %fd14;
	{ // callseq 14, 0
	.param .b64 param0;
	st.param.b64 	[param0], %rd15;
	.param .b64 param1;
	st.param.b64 	[param1], %rd12;
	.param .b32 retval0;
	call.uni (retval0), 
	vprintf, 
	(
	param0, 
	param1
	);
	ld.param.b32 	%r48, [retval0];
	} // callseq 14
	ld.global.f64 	%fd15, [%rd56+48];
	st.local.f64 	[%rd13], %fd15;
	{ // callseq 15, 0
	.param .b64 param0;
	st.param.b64 	[param0], %rd15;
	.param .b64 param1;
	st.param.b64 	[param1], %rd12;
	.param .b32 retval0;
	call.uni (retval0), 
	vprintf, 
	(
	param0, 
	param1
	);
	ld.param.b32 	%r50, [retval0];
	} // callseq 15
	ld.global.f64 	%fd16, [%rd56+56];
	st.local.f64 	[%rd13], %fd16;
	{ // callseq 16, 0
	.param .b64 param0;
	st.param.b64 	[param0], %rd15;
	.param .b64 param1;
	st.param.b64 	[param1], %rd12;
	.param .b32 retval0;
	call.uni (retval0), 
	vprintf, 
	(
	param0, 
	param1
	);
	ld.param.b32 	%r52, [retval0];
	} // callseq 16
	add.s32 	%r95, %r95, 16;
	add.s64 	%rd56, %rd56, 128;
	setp.ne.s32 	%p3, %r95, 0;
	@%p3 bra 	$L__BB2_4;
$L__BB2_5:
	setp.eq.s32 	%p4, %r1, 0;
	@%p4 bra 	$L__BB2_15;
	cvta.to.local.u64 	%rd5, %rd16;
	add.s32 	%r54, %r1, -1;
	setp.lt.u32 	%p5, %r54, 7;
	@%p5 bra 	$L__BB2_8;
	add.s32 	%r55, %r97, %r5;
	mul.wide.u32 	%rd17, %r55, 8;
	add.s64 	%rd18, %rd1, %rd17;
	ld.global.f64 	%fd17, [%rd18];
	st.local.f64 	[%rd5], %fd17;
	cvta.global.u64 	%rd20, %rd39;
	{ // callseq 17, 0
	.param .b64 param0;
	st.param.b64 	[param0], %rd20;
	.param .b64 param1;
	st.param.b64 	[param1], %rd16;
	.param .b32 retval0;
	call.uni (retval0), 
	vprintf, 
	(
	param0, 
	param1
	);
	ld.param.b32 	%r56, [retval0];
	} // callseq 17
	cvt.u64.u32 	%rd22, %r5;
	cvt.u64.u32 	%rd23, %r97;
	add.s64 	%rd24, %rd23, %rd22;
	shl.b64 	%rd25, %rd24, 3;
	add.s64 	%rd26, %rd1, %rd25;
	ld.global.f64 	%fd18, [%rd26+8];
	st.local.f64 	[%rd5], %fd18;
	{ // callseq 18, 0
	.param .b64 param0;
	st.param.b64 	[param0], %rd20;
	.param .b64 param1;
	st.param.b64 	[param1], %rd16;
	.param .b32 retval0;
	call.uni (retval0), 
	vprintf, 
	(
	param0, 
	param1
	);
	ld.param.b32 	%r58, [retval0];
	} // callseq 18
	ld.global.f64 	%fd19, [%rd26+16];
	st.local.f64 	[%rd5], %fd19;
	{ // callseq 19, 0
	.param .b64 param0;
	st.param.b64 	[param0], %rd20;
	.param .b64 param1;
	st.param.b64 	[param1], %rd16;
	.param .b32 retval0;
	call.uni (retval0), 
	vprintf, 
	(
	param0, 
	param1
	);
	ld.param.b32 	%r60, [retval0];
	} // callseq 19
	ld.global.f64 	%fd20, [%rd26+24];
	st.local.f64 	[%rd5], %fd20;
	{ // callseq 20, 0
	.param .b64 param0;
	st.param.b64 	[param0], %rd20;
	.param .b64 param1;
	st.param.b64 	[param1], %rd16;
	.param .b32 retval0;
	call.uni (retval0), 
	vprintf, 
	(
	param0, 
	param1
	);
	ld.param.b32 	%r62, [retval0];
	} // callseq 20
	ld.global.f64 	%fd21, [%rd26+32];
	st.local.f64 	[%rd5], %fd21;
	{ // callseq 21, 0
	.param .b64 param0;
	st.param.b64 	[param0], %rd20;
	.param .b64 param1;
	st.param.b64 	[param1], %rd16;
	.param .b32 retval0;
	call.uni (retval0), 
	vprintf, 
	(
	param0, 
	param1
	);
	ld.param.b32 	%r64, [retval0];
	} // callseq 21
	ld.global.f64 	%fd22, [%rd26+40];
	st.local.f64 	[%rd5], %fd22;
	{ // callseq 22, 0
	.param .b64 param0;
	st.param.b64 	[param0], %rd20;
	.param .b64 param1;
	st.param.b64 	[param1], %rd16;
	.param .b32 retval0;
	call.uni (retval0), 
	vprintf, 
	(
	param0, 
	param1
	);
	ld.param.b32 	%r66, [retval0];
	} // callseq 22
	ld.global.f64 	%fd23, [%rd26+48];
	st.local.f64 	[%rd5], %fd23;
	{ // callseq 23, 0
	.param .b64 param0;
	st.param.b64 	[param0], %rd20;
	.param .b64 param1;
	st.param.b64 	[param1], %rd16;
	.param .b32 retval0;
	call.uni (retval0), 
	vprintf, 
	(
	param0, 
	param1
	);
	ld.param.b32 	%r68, [retval0];
	} // callseq 23
	ld.global.f64 	%fd24, [%rd26+56];
	st.local.f64 	[%rd5], %fd24;
	{ // callseq 24, 0
	.param .b64 param0;
	st.param.b64 	[param0], %rd20;
	.param .b64 param1;
	st.param.b64 	[param1], %rd16;
	.param .b32 retval0;
	call.uni (retval0), 
	vprintf, 
	(
	param0, 
	param1
	);
	ld.param.b32 	%r70, [retval0];
	} // callseq 24
	add.s32 	%r97, %r97, 8;
$L__BB2_8:
	setp.eq.s32 	%p6, %r2, 0;
	@%p6 bra 	$L__BB2_15;
	add.s32 	%r72, %r2, -1;
	setp.lt.u32 	%p7, %r72, 3;
	@%p7 bra 	$L__BB2_11;
	add.s32 	%r73, %r97, %r5;
	mul.wide.u32 	%rd27, %r73, 8;
	add.s64 	%rd28, %rd1, %rd27;
	ld.global.f64 	%fd25, [%rd28];
	st.local.f64 	[%rd5], %fd25;
	cvta.global.u64 	%rd30, %rd39;
	{ // callseq 25, 0
	.param .b64 param0;
	st.param.b64 	[param0], %rd30;
	.param .b64 param1;
	st.param.b64 	[param1], %rd16;
	.param .b32 retval0;
	call.uni (retval0), 
	vprintf, 
	(
	param0, 
	param1
	);
	ld.param.b32 	%r74, [retval0];
	} // callseq 25
	cvt.u64.u32 	%rd32, %r5;
	cvt.u64.u32 	%rd33, %r97;
	add.s64 	%rd34, %rd33, %rd32;
	shl.b64 	%rd35, %rd34, 3;
	add.s64 	%rd36, %rd1, %rd35;
	ld.global.f64 	%fd26, [%rd36+8];
	st.local.f64 	[%rd5], %fd26;
	{ // callseq 26, 0
	.param .b64 param0;
	st.param.b64 	[param0], %rd30;
	.param .b64 param1;
	st.param.b64 	[param1], %rd16;
	.param .b32 retval0;
	call.uni (retval0), 
	vprintf, 
	(
	param0, 
	param1
	);
	ld.param.b32 	%r76, [retval0];
	} // callseq 26
	ld.global.f64 	%fd27, [%rd36+16];
	st.local.f64 	[%rd5], %fd27;
	{ // callseq 27, 0
	.param .b64 param0;
	st.param.b64 	[param0], %rd30;
	.param .b64 param1;
	st.param.b64 	[param1], %rd16;
	.param .b32 retval0;
	call.uni (retval0), 
	vprintf, 
	(
	param0, 
	param1
	);
	ld.param.b32 	%r78, [retval0];
	} // callseq 27
	ld.global.f64 	%fd28, [%rd36+24];
	st.local.f64 	[%rd5], %fd28;
	{ // callseq 28, 0
	.param .b64 param0;
	st.param.b64 	[param0], %rd30;
	.param .b64 param1;
	st.param.b64 	[param1], %rd16;
	.param .b32 retval0;
	call.uni (retval0), 
	vprintf, 
	(
	param0, 
	param1
	);
	ld.param.b32 	%r80, [retval0];
	} // callseq 28
	add.s32 	%r97, %r97, 4;
$L__BB2_11:
	setp.eq.s32 	%p8, %r3, 0;
	@%p8 bra 	$L__BB2_15;
	setp.eq.s32 	%p9, %r3, 1;
	add.s32 	%r82, %r97, %r5;
	mul.wide.u32 	%rd37, %r82, 8;
	add.s64 	%rd38, %rd1, %rd37;
	ld.global.f64 	%fd29, [%rd38];
	st.local.f64 	[%rd5], %fd29;
	cvta.global.u64 	%rd40, %rd39;
	{ // callseq 29, 0
	.param .b64 param0;
	st.param.b64 	[param0], %rd40;
	.param .b64 param1;
	st.param.b64 	[param1], %rd16;
	.param .b32 retval0;
	call.uni (retval0), 
	vprintf, 
	(
	param0, 
	param1
	);
	ld.param.b32 	%r83, [retval0];
	} // callseq 29
	@%p9 bra 	$L__BB2_15;
	setp.eq.s32 	%p10, %r3, 2;
	cvt.u64.u32 	%rd42, %r5;
	cvt.u64.u32 	%rd43, %r97;
	add.s64 	%rd44, %rd43, %rd42;
	shl.b64 	%rd45, %rd44, 3;
	add.s64 	%rd6, %rd1, %rd45;
	ld.global.f64 	%fd30, [%rd6+8];
	st.local.f64 	[%rd5], %fd30;
	cvta.global.u64 	%rd47, %rd39;
	{ // callseq 30, 0
	.param .b64 param0;
	st.param.b64 	[param0], %rd47;
	.param .b64 param1;
	st.param.b64 	[param1], %rd16;
	.param .b32 retval0;
	call.uni (retval0), 
	vprintf, 
	(
	param0, 
	param1
	);
	ld.param.b32 	%r85, [retval0];
	} // callseq 30
	@%p10 bra 	$L__BB2_15;
	ld.global.f64 	%fd31, [%rd6+16];
	st.local.f64 	[%rd5], %fd31;
	cvta.global.u64 	%rd50, %rd39;
	{ // callseq 31, 0
	.param .b64 param0;
	st.param.b64 	[param0], %rd50;
	.param .b64 param1;
	st.param.b64 	[param1], %rd16;
	.param .b32 retval0;
	call.uni (retval0), 
	vprintf, 
	(
	param0, 
	param1
	);
	ld.param.b32 	%r87, [retval0];
	} // callseq 31
$L__BB2_15:
	cvta.global.u64 	%rd53, %rd8;
	{ // callseq 32, 0
	.param .b64 param0;
	st.param.b64 	[param0], %rd53;
	.param .b64 param1;
	st.param.b64 	[param1], 0;
	.param .b32 retval0;
	call.uni (retval0), 
	vprintf, 
	(
	param0, 
	param1
	);
	ld.param.b32 	%r89, [retval0];
	} // callseq 32
	add.s32 	%r94, %r4, 1;
	add.s32 	%r91, %r16, -2;
	setp.ne.s32 	%p11, %r4, %r91;
	@%p11 bra 	$L__BB2_2;
$L__BB2_16:
	mov.u64 	%rd54, $str;
	cvta.global.u64 	%rd55, %rd54;
	{ // callseq 33, 0
	.param .b64 param0;
	st.param.b64 	[param0], %rd55;
	.param .b64 param1;
	st.param.b64 	[param1], 0;
	.param .b32 retval0;
	call.uni (retval0), 
	vprintf, 
	(
	param0, 
	param1
	);
	ld.param.b32 	%r92, [retval0];
	} // callseq 33
	ret;

}


// ===== COMPILED SASS (sm_100) =====

	.target	sm_100

	.elftype	@"ET_EXEC"


//--------------------- .note.nv.tkinfo           --------------------------
	.section	.note.nv.tkinfo,"",@"SHT_NOTE"
	.sectionflags	@"SHF_NOTE_NV_TKINFO"
	.tkinfo
        /*0018*/ 	.word	0x00000002
        /*0030*/ 	.string	""
        /*0030*/ 	.string	"ptxas"
        /*0030*/ 	.string	"Cuda compilation tools, release 13.0, V13.0.88"
        /*0030*/ 	.string	"Build cuda_13.0.r13.0/compiler.36424714_0"
        /*0030*/ 	.string	"-arch sm_100 -m 64 "



//--------------------- .note.nv.cuinfo           --------------------------
	.section	.note.nv.cuinfo,"",@"SHT_NOTE"
	.sectionflags	@"SHF_NOTE_NV_CUINFO"
        /*0018*/ 	.short	0x0002
        /*001a*/ 	.short	0x0064
        /*001c*/ 	.short	0x0082
	.zero		2


//--------------------- .nv.info                  --------------------------
	.section	.nv.info,"",@"SHT_CUDA_INFO"
	.align	4


	//----- nvinfo : EIATTR_REGCOUNT
	.align		4
        /*0000*/ 	.byte	0x04, 0x2f
        /*0002*/ 	.short	(.L_3 - .L_2)
	.align		4
.L_2:
        /*0004*/ 	.word	index@(_Z13MakePivotsOnePdiiid)
        /*0008*/ 	.word	0x0000001c


	//----- nvinfo : EIATTR_FRAME_SIZE
	.align		4
.L_3:
        /*000c*/ 	.byte	0x04, 0x11
        /*000e*/ 	.short	(.L_5 - .L_4)
	.align		4
.L_4:
        /*0010*/ 	.word	index@($__internal_0_$__cuda_sm20_div_rn_f64_full)
        /*0014*/ 	.word	0x00000000


	//----- nvinfo : EIATTR_FRAME_SIZE
	.align		4
.L_5:
        /*0018*/ 	.byte	0x04, 0x11
        /*001a*/ 	.short	(.L_7 - .L_6)
	.align		4
.L_6:
        /*001c*/ 	.word	index@(_Z13MakePivotsOnePdiiid)
        /*0020*/ 	.word	0x00000000


	//----- nvinfo : EIATTR_REGCOUNT
	.align		4
.L_7:
        /*0024*/ 	.byte	0x04, 0x2f
        /*0026*/ 	.short	(.L_9 - .L_8)
	.align		4
.L_8:
        /*0028*/ 	.word	index@(_Z20MakePivotsColumnZeroPdiiii)
        /*002c*/ 	.word	0x00000010


	//----- nvinfo : EIATTR_FRAME_SIZE
	.align		4
.L_9:
        /*0030*/ 	.byte	0x04, 0x11
        /*0032*/ 	.short	(.L_11 - .L_10)
	.align		4
.L_10:
        /*0034*/ 	.word	index@(_Z20MakePivotsColumnZeroPdiiii)
        /*0038*/ 	.word	0x00000000


	//----- nvinfo : EIATTR_REGCOUNT
	.align		4
.L_11:
        /*003c*/ 	.byte	0x04, 0x2f
        /*003e*/ 	.short	(.L_13 - .L_12)
	.align		4
.L_12:
        /*0040*/ 	.word	index@(_Z14PrintMatrixGPUPdi)
        /*0044*/ 	.word	0x00000022


	//----- nvinfo : EIATTR_FRAME_SIZE
	.align		4
.L_13:
        /*0048*/ 	.byte	0x04, 0x11
        /*004a*/ 	.short	(.L_15 - .L_14)
	.align		4
.L_14:
        /*004c*/ 	.word	index@(_Z14PrintMatrixGPUPdi)
        /*0050*/ 	.word	0x00000008


	//----- nvinfo : EIATTR_MIN_STACK_SIZE
	.align		4
.L_15:
        /*0054*/ 	.byte	0x04, 0x12
        /*0056*/ 	.short	(.L_17 - .L_16)
	.align		4
.L_16:
        /*0058*/ 	.word	index@(_Z14PrintMatrixGPUPdi)
        /*005c*/ 	.word	0x00000008


	//----- nvinfo : EIATTR_MIN_STACK_SIZE
	.align		4
.L_17:
        /*0060*/ 	.byte	0x04, 0x12
        /*0062*/ 	.short	(.L_19 - .L_18)
	.align		4
.L_18:
        /*0064*/ 	.word	index@(_Z20MakePivotsColumnZeroPdiiii)
        /*0068*/ 	.word	0x00000000


	//----- nvinfo : EIATTR_MIN_STACK_SIZE
	.align		4
.L_19:
        /*006c*/ 	.byte	0x04, 0x12
        /*006e*/ 	.short	(.L_21 - .L_20)
	.align		4
.L_20:
        /*0070*/ 	.word	index@(_Z13MakePivotsOnePdiiid)
        /*0074*/ 	.word	0x00000000
.L_21:


//--------------------- .nv.compat                --------------------------
	.section	.nv.compat,"",@"SHT_CUDA_COMPAT_INFO"
	.align	4
        /*0000*/ 	.byte	0x02, 0x09, 0x00, 0x00, 0x02, 0x02, 0x01, 0x00, 0x02, 0x05, 0x05, 0x00, 0x03, 0x07, 0x01, 0x01
        /*0010*/ 	.byte	0x02, 0x03, 0x00, 0x00, 0x02, 0x06, 0x01, 0x00, 0x04, 0x0b, 0x08, 0x00, 0x01, 0x00, 0x00, 0x00
        /*0020*/ 	.byte	0x00, 0x00, 0x00, 0x00


//--------------------- .nv.info._Z14PrintMatrixGPUPdi --------------------------
	.section	.nv.info._Z14PrintMatrixGPUPdi,"",@"SHT_CUDA_INFO"
	.sectionflags	@""
	.align	4


	//----- nvinfo : EIATTR_CUDA_API_VERSION
	.align		4
        /*0000*/ 	.byte	0x04, 0x37
        /*0002*/ 	.short	(.L_23 - .L_22)
.L_22:
        /*0004*/ 	.word	0x00000082


	//----- nvinfo : EIATTR_KPARAM_INFO
	.align		4
.L_23:
        /*0008*/ 	.byte	0x04, 0x17
        /*000a*/ 	.short	(.L_25 - .L_24)
.L_24:
        /*000c*/ 	.word	0x00000000
        /*0010*/ 	.short	0x0001
        /*0012*/ 	.short	0x0008
        /*0014*/ 	.byte	0x00, 0xf0, 0x11, 0x00


	//----- nvinfo : EIATTR_KPARAM_INFO
	.align		4
.L_25:
        /*0018*/ 	.byte	0x04, 0x17
        /*001a*/ 	.short	(.L_27 - .L_26)
.L_26:
        /*001c*/ 	.word	0x00000000
        /*0020*/ 	.short	0x0000
        /*0022*/ 	.short	0x0000
        /*0024*/ 	.byte	0x00, 0xf5, 0x21, 0x00


	//----- nvinfo : EIATTR_SPARSE_MMA_MASK
	.align		4
.L_27:
        /*0028*/ 	.byte	0x03, 0x50
        /*002a*/ 	.short	0x0000


	//----- nvinfo : EIATTR_MAXREG_COUNT
	.align		4
        /*002c*/ 	.byte	0x03, 0x1b
        /*002e*/ 	.short	0x00ff


	//----- nvinfo : EIATTR_EXTERNS
	.align		4
        /*0030*/ 	.byte	0x04, 0x0f
        /*0032*/ 	.short	(.L_29 - .L_28)


	//   ....[0]....
	.align		4
.L_28:
        /*0034*/ 	.word	index@(vprintf)


	//----- nvinfo : EIATTR_MERCURY_ISA_VERSION
	.align		4
.L_29:
        /*0038*/ 	.byte	0x03, 0x5f
        /*003a*/ 	.short	0x0101


	//----- nvinfo : EIATTR_VRC_CTA_INIT_COUNT
	.align		4
        /*003c*/ 	.byte	0x02, 0x4a
	.zero		1
	.zero		1


	//----- nvinfo : EIATTR_SYSCALL_OFFSETS
	.align		4
        /*0040*/ 	.byte	0x04, 0x46
        /*0042*/ 	.short	(.L_31 - .L_30)


	//   ....[0]....
.L_30:
        /*0044*/ 	.word	0x000000e0


	//   ....[1]....
        /*0048*/ 	.word	0x00000330


	//   ....[2]....
        /*004c*/ 	.word	0x00000400


	//   ....[3]....
        /*0050*/ 	.word	0x000004c0


	//   ....[4]....
        /*0054*/ 	.word	0x00000580


	//   ....[5]....
        /*0058*/ 	.word	0x00000640


	//   ....[6]....
        /*005c*/ 	.word	0x00000700


	//   ....[7]....
        /*0060*/ 	.word	0x000007c0


	//   ....[8]....
        /*0064*/ 	.word	0x00000880


	//   ....[9]....
        /*0068*/ 	.word	0x00000940


	//   ....[10]....
        /*006c*/ 	.word	0x00000a00


	//   ....[11]....
        /*0070*/ 	.word	0x00000ac0


	//   ....[12]....
        /*0074*/ 	.word	0x00000b80


	//   ....[13]....
        /*0078*/ 	.word	0x00000c40


	//   ....[14]....
        /*007c*/ 	.word	0x00000d00


	//   ....[15]....
        /*0080*/ 	.word	0x00000dc0


	//   ....[16]....
        /*0084*/ 	.word	0x00000e80


	//   ....[17]....
        /*0088*/ 	.word	0x00001060


	//   ....[18]....
        /*008c*/ 	.word	0x00001180


	//   ....[19]....
        /*0090*/ 	.word	0x00001240


	//   ....[20]....
        /*0094*/ 	.word	0x00001300


	//   ....[21]....
        /*0098*/ 	.word	0x000013c0


	//   ....[22]....
        /*009c*/ 	.word	0x00001480


	//   ....[23]....
        /*00a0*/ 	.word	0x00001540


	//   ....[24]....
        /*00a4*/ 	.word	0x00001600


	//   ....[25]....
        /*00a8*/ 	.word	0x00001770


	//   ....[26]....
        /*00ac*/ 	.word	0x00001890


	//   ....[27]....
        /*00b0*/ 	.word	0x00001950


	//   ....[28]....
        /*00b4*/ 	.word	0x00001a10


	//   ....[29]....
        /*00b8*/ 	.word	0x00001b70


	//   ....[30]....
        /*00bc*/ 	.word	0x00001ce0


	//   ....[31]....
        /*00c0*/ 	.word	0x00001dc0


	//   ....[32]....
        /*00c4*/ 	.word	0x00001e40


	//   ....[33]....
        /*00c8*/ 	.word	0x00001f20


	//----- nvinfo : EIATTR_EXIT_INSTR_OFFSETS
	.align		4
.L_31:
        /*00cc*/ 	.byte	0x04, 0x1c
        /*00ce*/ 	.short	(.L_33 - .L_32)


	//   ....[0]....
.L_32:
        /*00d0*/ 	.word	0x00001f30


	//----- nvinfo : EIATTR_CRS_STACK_SIZE
	.align		4
.L_33:
        /*00d4*/ 	.byte	0x04, 0x1e
        /*00d6*/ 	.short	(.L_35 - .L_34)
.L_34:
        /*00d8*/ 	.word	0x00000000


	//----- nvinfo : EIATTR_CBANK_PARAM_SIZE
	.align		4
.L_35:
        /*00dc*/ 	.byte	0x03, 0x19
        /*00de*/ 	.short	0x000c


	//----- nvinfo : EIATTR_PARAM_CBANK
	.align		4
        /*00e0*/ 	.byte	0x04, 0x0a
        /*00e2*/ 	.short	(.L_37 - .L_36)
	.align		4
.L_36:
        /*00e4*/ 	.word	index@(.nv.constant0._Z14PrintMatrixGPUPdi)
        /*00e8*/ 	.short	0x0380
        /*00ea*/ 	.short	0x000c


	//----- nvinfo : EIATTR_SW_WAR
	.align		4
.L_37:
        /*00ec*/ 	.byte	0x04, 0x36
        /*00ee*/ 	.short	(.L_39 - .L_38)
.L_38:
        /*00f0*/ 	.word	0x00000008
.L_39:


//--------------------- .nv.info._Z20MakePivotsColumnZeroPdiiii --------------------------
	.section	.nv.info._Z20MakePivotsColumnZeroPdiiii,"",@"SHT_CUDA_INFO"
	.sectionflags	@""
	.align	4


	//----- nvinfo : EIATTR_CUDA_API_VERSION
	.align		4
        /*0000*/ 	.byte	0x04, 0x37
        /*0002*/ 	.short	(.L_41 - .L_40)
.L_40:
        /*0004*/ 	.word	0x00000082


	//----- nvinfo : EIATTR_KPARAM_INFO
	.align		4
.L_41:
        /*0008*/ 	.byte	0x04, 0x17
        /*000a*/ 	.short	(.L_43 - .L_42)
.L_42:
        /*000c*/ 	.word	0x00000000
        /*0010*/ 	.short	0x0004
        /*0012*/ 	.short	0x0014
        /*0014*/ 	.byte	0x00, 0xf0, 0x11, 0x00


	//----- nvinfo : EIATTR_KPARAM_INFO
	.align		4
.L_43:
        /*0018*/ 	.byte	0x04, 0x17
        /*001a*/ 	.short	(.L_45 - .L_44)
.L_44:
        /*001c*/ 	.word	0x00000000
        /*0020*/ 	.short	0x0003
        /*0022*/ 	.short	0x0010
        /*0024*/ 	.byte	0x00, 0xf0, 0x11, 0x00


	//----- nvinfo : EIATTR_KPARAM_INFO
	.align		4
.L_45:
        /*0028*/ 	.byte	0x04, 0x17
        /*002a*/ 	.short	(.L_47 - .L_46)
.L_46:
        /*002c*/ 	.word	0x00000000
        /*0030*/ 	.short	0x0002
        /*0032*/ 	.short	0x000c
        /*0034*/ 	.byte	0x00, 0xf0, 0x11, 0x00


	//----- nvinfo : EIATTR_KPARAM_INFO
	.align		4
.L_47:
        /*0038*/ 	.byte	0x04, 0x17
        /*003a*/ 	.short	(.L_49 - .L_48)
.L_48:
        /*003c*/ 	.word	0x00000000
        /*0040*/ 	.short	0x0001
        /*0042*/ 	.short	0x0008
        /*0044*/ 	.byte	0x00, 0xf0, 0x11, 0x00


	//----- nvinfo : EIATTR_KPARAM_INFO
	.align		4
.L_49:
        /*0048*/ 	.byte	0x04, 0x17
        /*004a*/ 	.short	(.L_51 - .L_50)
.L_50:
        /*004c*/ 	.word	0x00000000
        /*0050*/ 	.short	0x0000
        /*0052*/ 	.short	0x0000
        /*0054*/ 	.byte	0x00, 0xf5, 0x21, 0x00


	//----- nvinfo : EIATTR_SPARSE_MMA_MASK
	.align		4
.L_51:
        /*0058*/ 	.byte	0x03, 0x50
        /*005a*/ 	.short	0x0000


	//----- nvinfo : EIATTR_MAXREG_COUNT
	.align		4
        /*005c*/ 	.byte	0x03, 0x1b
        /*005e*/ 	.short	0x00ff


	//----- nvinfo : EIATTR_NUM_BARRIERS
	.align		4
        /*0060*/ 	.byte	0x02, 0x4c
        /*0062*/ 	.byte	0x01
	.zero		1


	//----- nvinfo : EIATTR_MERCURY_ISA_VERSION
	.align		4
        /*0064*/ 	.byte	0x03, 0x5f
        /*0066*/ 	.short	0x0101


	//----- nvinfo : EIATTR_VRC_CTA_INIT_COUNT
	.align		4
        /*0068*/ 	.byte	0x02, 0x4a
	.zero		1
	.zero		1


	//----- nvinfo : EIATTR_EXIT_INSTR_OFFSETS
	.align		4
        /*006c*/ 	.byte	0x04, 0x1c
        /*006e*/ 	.short	(.L_53 - .L_52)


	//   ....[0]....
.L_52:
        /*0070*/ 	.word	0x00000180


	//   ....[1]....
        /*0074*/ 	.word	0x00000370


	//----- nvinfo : EIATTR_CBANK_PARAM_SIZE
	.align		4
.L_53:
        /*0078*/ 	.byte	0x03, 0x19
        /*007a*/ 	.short	0x0018


	//----- nvinfo : EIATTR_PARAM_CBANK
	.align		4
        /*007c*/ 	.byte	0x04, 0x0a
        /*007e*/ 	.short	(.L_55 - .L_54)
	.align		4
.L_54:
        /*0080*/ 	.word	index@(.nv.constant0._Z20MakePivotsColumnZeroPdiiii)
        /*0084*/ 	.short	0x0380
        /*0086*/ 	.short	0x0018


	//----- nvinfo : EIATTR_SW_WAR
	.align		4
.L_55:
        /*0088*/ 	.byte	0x04, 0x36
        /*008a*/ 	.short	(.L_57 - .L_56)
.L_56:
        /*008c*/ 	.word	0x00000008
.L_57:


//--------------------- .nv.info._Z13MakePivotsOnePdiiid --------------------------
	.section	.nv.info._Z13MakePivotsOnePdiiid,"",@"SHT_CUDA_INFO"
	.sectionflags	@""
	.align	4


	//----- nvinfo : EIATTR_CUDA_API_VERSION
	.align		4
        /*0000*/ 	.byte	0x04, 0x37
        /*0002*/ 	.short	(.L_59 - .L_58)
.L_58:
        /*0004*/ 	.word	0x00000082


	//----- nvinfo : EIATTR_KPARAM_INFO
	.align		4
.L_59:
        /*0008*/ 	.byte	0x04, 0x17
        /*000a*/ 	.short	(.L_61 - .L_60)
.L_60:
        /*000c*/ 	.word	0x00000000
        /*0010*/ 	.short	0x0004
        /*0012*/ 	.short	0x0018
        /*0014*/ 	.byte	0x00, 0xf0, 0x21, 0x00


	//----- nvinfo : EIATTR_KPARAM_INFO
	.align		4
.L_61:
        /*0018*/ 	.byte	0x04, 0x17
        /*001a*/ 	.short	(.L_63 - .L_62)
.L_62:
        /*001c*/ 	.word	0x00000000
        /*0020*/ 	.short	0x0003
        /*0022*/ 	.short	0x0010
        /*0024*/ 	.byte	0x00, 0xf0, 0x11, 0x00


	//----- nvinfo : EIATTR_KPARAM_INFO
	.align		4
.L_63:
        /*0028*/ 	.byte	0x04, 0x17
        /*002a*/ 	.short	(.L_65 - .L_64)
.L_64:
        /*002c*/ 	.word	0x00000000
        /*0030*/ 	.short	0x0002
        /*0032*/ 	.short	0x000c
        /*0034*/ 	.byte	0x00, 0xf0, 0x11, 0x00


	//----- nvinfo : EIATTR_KPARAM_INFO
	.align		4
.L_65:
        /*0038*/ 	.byte	0x04, 0x17
        /*003a*/ 	.short	(.L_67 - .L_66)
.L_66:
        /*003c*/ 	.word	0x00000000
        /*0040*/ 	.short	0x0001
        /*0042*/ 	.short	0x0008
        /*0044*/ 	.byte	0x00, 0xf0, 0x11, 0x00


	//----- nvinfo : EIATTR_KPARAM_INFO
	.align		4
.L_67:
        /*0048*/ 	.byte	0x04, 0x17
        /*004a*/ 	.short	(.L_69 - .L_68)
.L_68:
        /*004c*/ 	.word	0x00000000
        /*0050*/ 	.short	0x0000
        /*0052*/ 	.short	0x0000
        /*0054*/ 	.byte	0x00, 0xf5, 0x21, 0x00


	//----- nvinfo : EIATTR_SPARSE_MMA_MASK
	.align		4
.L_69:
        /*0058*/ 	.byte	0x03, 0x50
        /*005a*/ 	.short	0x0000


	//----- nvinfo : EIATTR_MAXREG_COUNT
	.align		4
        /*005c*/ 	.byte	0x03, 0x1b
        /*005e*/ 	.short	0x00ff


	//----- nvinfo : EIATTR_NUM_BARRIERS
	.align		4
        /*0060*/ 	.byte	0x02, 0x4c
        /*0062*/ 	.byte	0x01
	.zero		1


	//----- nvinfo : EIATTR_MERCURY_ISA_VERSION
	.align		4
        /*0064*/ 	.byte	0x03, 0x5f
        /*0066*/ 	.short	0x0101


	//----- nvinfo : EIATTR_VRC_CTA_INIT_COUNT
	.align		4
        /*0068*/ 	.byte	0x02, 0x4a
	.zero		1
	.zero		1


	//----- nvinfo : EIATTR_EXIT_INSTR_OFFSETS
	.align		4
        /*006c*/ 	.byte	0x04, 0x1c
        /*006e*/ 	.short	(.L_71 - .L_70)


	//   ....[0]....
.L_70:
        /*0070*/ 	.word	0x00000380


	//----- nvinfo : EIATTR_CRS_STACK_SIZE
	.align		4
.L_71:
        /*0074*/ 	.byte	0x04, 0x1e
        /*0076*/ 	.short	(.L_73 - .L_72)
.L_72:
        /*0078*/ 	.word	0x00000000


	//----- nvinfo : EIATTR_CBANK_PARAM_SIZE
	.align		4
.L_73:
        /*007c*/ 	.byte	0x03, 0x19
        /*007e*/ 	.short	0x0020


	//----- nvinfo : EIATTR_PARAM_CBANK
	.align		4
        /*0080*/ 	.byte	0x04, 0x0a
        /*0082*/ 	.short	(.L_75 - .L_74)
	.align		4
.L_74:
        /*0084*/ 	.word	index@(.nv.constant0._Z13MakePivotsOnePdiiid)
        /*0088*/ 	.short	0x0380
        /*008a*/ 	.short	0x0020


	//----- nvinfo : EIATTR_SW_WAR
	.align		4
.L_75:
        /*008c*/ 	.byte	0x04, 0x36
        /*008e*/ 	.short	(.L_77 - .L_76)
.L_76:
        /*0090*/ 	.word	0x00000008
.L_77:


//--------------------- .nv.callgraph             --------------------------
	.section	.nv.callgraph,"",@"SHT_CUDA_CALLGRAPH"
	.align	4
	.sectionentsize	8
	.align		4
        /*0000*/ 	.word	0x00000000
	.align		4
        /*0004*/ 	.word	0xffffffff
	.align		4
        /*0008*/ 	.word	index@(_Z14PrintMatrixGPUPdi)
	.align		4
        /*000c*/ 	.word	index@(vprintf)
	.align		4
        /*0010*/ 	.word	0x00000000
	.align		4
        /*0014*/ 	.word	0xfffffffe
	.align		4
        /*0018*/ 	.word	0x00000000
	.align		4
        /*001c*/ 	.word	0xfffffffd
	.align		4
        /*0020*/ 	.word	0x00000000
	.align		4
        /*0024*/ 	.word	0xfffffffc


//--------------------- .nv.constant4             --------------------------
	.section	.nv.constant4,"a",@progbits
	.align	8
	.align		8
.nv.constant4:
        /*0000*/ 	.dword	vprintf
	.align		8
        /*0008*/ 	.dword	$str
	.align		8
        /*0010*/ 	.dword	$str$1


//--------------------- .text._Z14PrintMatrixGPUPdi --------------------------
	.section	.text._Z14PrintMatrixGPUPdi,"ax",@progbits
	.align	128
        .global         _Z14PrintMatrixGPUPdi
        .type           _Z14PrintMatrixGPUPdi,@function
        .size           _Z14PrintMatrixGPUPdi,(.L_x_53 - _Z14PrintMatrixGPUPdi)
        .other          _Z14PrintMatrixGPUPdi,@"STO_CUDA_ENTRY STV_DEFAULT"
_Z14PrintMatrixGPUPdi:
.text._Z14PrintMatrixGPUPdi:
[----:B------:R-:W0:Y:S01]  /*0000*/  LDC R1, c[0x0][0x37c] ;  /* 0x0000df00ff017b82 */ /* 0x000e220000000800 */
[----:B------:R-:W-:Y:S01]  /*0010*/  MOV R0, 0x0 ;  /* 0x0000000000007802 */ /* 0x000fe20000000f00 */
[----:B------:R-:W1:Y:S01]  /*0020*/  LDCU UR4, c[0x0][0x2f8] ;  /* 0x00005f00ff0477ac */ /* 0x000e620008000800 */
[----:B0-----:R-:W-:Y:S01]  /*0030*/  VIADD R1, R1, 0xfffffff8 ;  /* 0xfffffff801017836 */ /* 0x001fe20000000000 */
[----:B------:R-:W-:-:S04]  /*0040*/  CS2R R6, SRZ ;  /* 0x0000000000067805 */ /* 0x000fc8000001ff00 */
[----:B------:R0:W2:Y:S01]  /*0050*/  LDC.64 R8, c[0x4][R0] ;  /* 0x0100000000087b82 */ /* 0x0000a20000000a00 */
[----:B------:R-:W3:Y:S01]  /*0060*/  LDCU.64 UR6, c[0x4][0x8] ;  /* 0x01000100ff0677ac */ /* 0x000ee20008000a00 */
[----:B------:R-:W4:Y:S01]  /*0070*/  LDCU UR5, c[0x0][0x2fc] ;  /* 0x00005f80ff0577ac */ /* 0x000f220008000800 */
[----:B------:R-:W0:Y:S01]  /*0080*/  LDCU UR36, c[0x0][0x388] ;  /* 0x00007100ff2477ac */ /* 0x000e220008000800 */
[----:B-1----:R-:W-:Y:S01]  /*0090*/  IADD3 R18, P0, PT, R1, UR4, RZ ;  /* 0x0000000401127c10 */ /* 0x002fe2000ff1e0ff */
[----:B---3--:R-:W-:Y:S02]  /*00a0*/  IMAD.U32 R4, RZ, RZ, UR6 ;  /* 0x00000006ff047e24 */ /* 0x008fe4000f8e00ff */
[----:B------:R-:W-:Y:S02]  /*00b0*/  IMAD.U32 R5, RZ, RZ, UR7 ;  /* 0x00000007ff057e24 */ /* 0x000fe4000f8e00ff */
[----:B0---4-:R-:W-:-:S08]  /*00c0*/  IMAD.X R2, RZ, RZ, UR5, P0 ;  /* 0x00000005ff027e24 */ /* 0x011fd000080e06ff */
[----:B------:R-:W-:-:S07]  /*00d0*/  LEPC R20, `(.L_x_0) ;  /* 0x000000001014794e */ /* 0x000fce0000000000 */
[----:B--2---:R-:W-:Y:S05]  /*00e0*/  CALL.ABS.NOINC R8 ;  /* 0x0000000008007343 */ /* 0x004fea0003c00000 */
.L_x_0:
[----:B------:R-:W0:Y:S02]  /*00f0*/  LDCU UR4, c[0x0][0x388] ;  /* 0x00007100ff0477ac */ /* 0x000e240008000800 */
[----:B0-----:R-:W-:-:S09]  /*0100*/  UISETP.GE.AND UP0, UPT, UR4, 0x2, UPT ;  /* 0x000000020400788c */ /* 0x001fd2000bf06270 */
[----:B------:R-:W-:Y:S05]  /*0110*/  BRA.U !UP0, `(.L_x_1) ;  /* 0x0000001d08647547 */ /* 0x000fea000b800000 */
[----:B------:R-:W0:Y:S01]  /*0120*/  LDC.64 R28, c[0x0][0x358] ;  /* 0x0000d600ff1c7b82 */ /* 0x000e220000000a00 */
[----:B------:R-:W-:Y:S01]  /*0130*/  BSSY.RECONVERGENT B7, `(.L_x_1) ;  /* 0x00001d7000077945 */ /* 0x000fe20003800200 */
[----:B------:R-:W-:-:S07]  /*0140*/  IMAD.MOV.U32 R24, RZ, RZ, RZ ;  /* 0x000000ffff187224 */ /* 0x000fce00078e00ff */
.L_x_38:
[----:B------:R-:W1:Y:S01]  /*0150*/  LDCU UR4, c[0x0][0x388] ;  /* 0x00007100ff0477ac */ /* 0x000e620008000800 */
[----:B------:R-:W-:Y:S01]  /*0160*/  IMAD.MOV.U32 R19, RZ, RZ, RZ ;  /* 0x000000ffff137224 */ /* 0x000fe200078e00ff */
[----:B-1----:R-:W-:Y:S02]  /*0170*/  UISETP.GE.U32.AND UP0, UPT, UR4, 0x10, UPT ;  /* 0x000000100400788c */ /* 0x002fe4000bf06070 */
[----:B------:R-:W-:-:S07]  /*0180*/  IMAD R26, R24, UR4, RZ ;  /* 0x00000004181a7c24 */ /* 0x000fce000f8e02ff */
[----:B------:R-:W-:Y:S05]  /*0190*/  BRA.U !UP0, `(.L_x_2) ;  /* 0x0000000d08507547 */ /* 0x000fea000b800000 */
[----:B------:R-:W1:Y:S01]  /*01a0*/  LDC.64 R4, c[0x0][0x380] ;  /* 0x0000e000ff047b82 */ /* 0x000e620000000a00 */
[----:B------:R-:W-:Y:S01]  /*01b0*/  ULOP3.LUT UR4, UR4, 0x7ffffff0, URZ, 0xc0, !UPT ;  /* 0x7ffffff004047892 */ /* 0x000fe2000f8ec0ff */
[----:B------:R-:W-:Y:S03]  /*01c0*/  BSSY.RECONVERGENT B6, `(.L_x_2) ;  /* 0x00000d1000067945 */ /* 0x000fe60003800200 */
[----:B------:R-:W-:-:S06]  /*01d0*/  UIADD3 UR4, UPT, UPT, -UR4, URZ, URZ ;  /* 0x000000ff04047290 */ /* 0x000fcc000fffe1ff */
[----:B------:R-:W-:Y:S02]  /*01e0*/  IMAD.U32 R16, RZ, RZ, UR4 ;  /* 0x00000004ff107e24 */ /* 0x000fe4000f8e00ff */
[----:B-1----:R-:W-:-:S03]  /*01f0*/  IMAD.WIDE.U32 R4, R26, 0x8, R4 ;  /* 0x000000081a047825 */ /* 0x002fc600078e0004 */
[----:B------:R-:W-:-:S05]  /*0200*/  IADD3 R30, P0, PT, R4, 0x40, RZ ;  /* 0x00000040041e7810 */ /* 0x000fca0007f1e0ff */
[----:B------:R-:W-:-:S08]  /*0210*/  IMAD.X R31, RZ, RZ, R5, P0 ;  /* 0x000000ffff1f7224 */ /* 0x000fd000000e0605 */
.L_x_19:
[----:B0-----:R-:W-:Y:S02]  /*0220*/  R2UR UR4, R28 ;  /* 0x000000001c0472ca */ /* 0x001fe400000e0000 */
[----:B------:R-:W-:-:S13]  /*0230*/  R2UR UR5, R29 ;  /* 0x000000001d0572ca */ /* 0x000fda00000e0000 */
[----:B------:R-:W2:Y:S01]  /*0240*/  LDG.E.64 R10, desc[UR4][R30.64+-0x40] ;  /* 0xffffc0041e0a7981 */ /* 0x000ea2000c1e1b00 */
[----:B------:R-:W-:Y:S01]  /*0250*/  MOV R8, 0x0 ;  /* 0x0000000000087802 */ /* 0x000fe20000000f00 */
[----:B------:R-:W0:Y:S01]  /*0260*/  LDCU.64 UR4, c[0x4][0x10] ;  /* 0x01000200ff0477ac */ /* 0x000e220008000a00 */
[----:B------:R-:W-:Y:S02]  /*0270*/  VIADD R16, R16, 0x10 ;  /* 0x0000001010107836 */ /* 0x000fe40000000000 */
[----:B------:R-:W-:Y:S01]  /*0280*/  IMAD.MOV.U32 R6, RZ, RZ, R18 ;  /* 0x000000ffff067224 */ /* 0x000fe200078e0012 */
[----:B------:R-:W-:Y:S01]  /*0290*/  ULOP3.LUT UR6, UR36, 0x7ffffff0, URZ, 0xc0, !UPT ;  /* 0x7ffffff024067892 */ /* 0x000fe2000f8ec0ff */
[----:B------:R-:W1:Y:S01]  /*02a0*/  LDC.64 R8, c[0x4][R8] ;  /* 0x0100000008087b82 */ /* 0x000e620000000a00 */
[----:B------:R-:W-:Y:S01]  /*02b0*/  ISETP.NE.AND P0, PT, R16, RZ, PT ;  /* 0x000000ff1000720c */ /* 0x000fe20003f05270 */
[----:B------:R-:W-:-:S03]  /*02c0*/  IMAD.MOV.U32 R7, RZ, RZ, R2 ;  /* 0x000000ffff077224 */ /* 0x000fc600078e0002 */
[----:B------:R-:W-:Y:S01]  /*02d0*/  P2R R22, PR, RZ, 0x1 ;  /* 0x00000001ff167803 */ /* 0x000fe20000000000 */
[----:B------:R-:W-:Y:S02]  /*02e0*/  IMAD.U32 R19, RZ, RZ, UR6 ;  /* 0x00000006ff137e24 */ /* 0x000fe4000f8e00ff */
[----:B0-----:R-:W-:Y:S02]  /*02f0*/  IMAD.U32 R4, RZ, RZ, UR4 ;  /* 0x00000004ff047e24 */ /* 0x001fe4000f8e00ff */
[----:B------:R-:W-:Y:S01]  /*0300*/  IMAD.U32 R5, RZ, RZ, UR5 ;  /* 0x00000005ff057e24 */ /* 0x000fe2000f8e00ff */
[----:B-12---:R0:W-:Y:S06]  /*0310*/  STL.64 [R1], R10 ;  /* 0x0000000a01007387 */ /* 0x0061ec0000100a00 */
[----:B------:R-:W-:-:S07]  /*0320*/  LEPC R20, `(.L_x_3) ;  /* 0x000000001014794e */ /* 0x000fce0000000000 */
[----:B0-----:R-:W-:Y:S05]  /*0330*/  CALL.ABS.NOINC R8 ;  /* 0x0000000008007343 */ /* 0x001fea0003c00000 */
.L_x_3:
[----:B------:R-:W-:Y:S02]  /*0340*/  R2UR UR4, R28 ;  /* 0x000000001c0472ca */ /* 0x000fe400000e0000 */
[----:B------:R-:W-:-:S13]  /*0350*/  R2UR UR5, R29 ;  /* 0x000000001d0572ca */ /* 0x000fda00000e0000 */
[----:B------:R-:W2:Y:S01]  /*0360*/  LDG.E.64 R10, desc[UR4][R30.64+-0x38] ;  /* 0xffffc8041e0a7981 */ /* 0x000ea2000c1e1b00 */
[----:B------:R-:W-:Y:S01]  /*0370*/  MOV R17, 0x0 ;  /* 0x0000000000117802 */ /* 0x000fe20000000f00 */
[----:B------:R-:W0:Y:S01]  /*0380*/  LDCU.64 UR4, c[0x4][0x10] ;  /* 0x01000200ff0477ac */ /* 0x000e220008000a00 */
[----:B------:R-:W-:Y:S01]  /*0390*/  MOV R6, R18 ;  /* 0x0000001200067202 */ /* 0x000fe20000000f00 */
[----:B------:R-:W-:Y:S01]  /*03a0*/  IMAD.MOV.U32 R7, RZ, RZ, R2 ;  /* 0x000000ffff077224 */ /* 0x000fe200078e0002 */
[----:B------:R1:W3:Y:S01]  /*03b0*/  LDC.64 R8, c[0x4][R17] ;  /* 0x0100000011087b82 */ /* 0x0002e20000000a00 */
[----:B0-----:R-:W-:Y:S02]  /*03c0*/  IMAD.U32 R4, RZ, RZ, UR4 ;  /* 0x00000004ff047e24 */ /* 0x001fe4000f8e00ff */
[----:B------:R-:W-:Y:S01]  /*03d0*/  IMAD.U32 R5, RZ, RZ, UR5 ;  /* 0x00000005ff057e24 */ /* 0x000fe2000f8e00ff */
[----:B--23--:R1:W-:Y:S06]  /*03e0*/  STL.64 [R1], R10 ;  /* 0x0000000a01007387 */ /* 0x00c3ec0000100a00 */
[----:B------:R-:W-:-:S07]  /*03f0*/  LEPC R20, `(.L_x_4) ;  /* 0x000000001014794e */ /* 0x000fce0000000000 */
[----:B-1----:R-:W-:Y:S05]  /*0400*/  CALL.ABS.NOINC R8 ;  /* 0x0000000008007343 */ /* 0x002fea0003c00000 */
.L_x_4:
[----:B------:R-:W-:Y:S02]  /*0410*/  R2UR UR4, R28 ;  /* 0x000000001c0472ca */ /* 0x000fe400000e0000 */
[----:B------:R-:W-:-:S13]  /*0420*/  R2UR UR5, R29 ;  /* 0x000000001d0572ca */ /* 0x000fda00000e0000 */
[----:B------:R-:W2:Y:S01]  /*0430*/  LDG.E.64 R10, desc[UR4][R30.64+-0x30] ;  /* 0xffffd0041e0a7981 */ /* 0x000ea2000c1e1b00 */
[----:B------:R0:W1:Y:S01]  /*0440*/  LDC.64 R8, c[0x4][R17] ;  /* 0x0100000011087b82 */ /* 0x0000620000000a00 */
[----:B------:R-:W3:Y:S01]  /*0450*/  LDCU.64 UR4, c[0x4][0x10] ;  /* 0x01000200ff0477ac */ /* 0x000ee20008000a00 */
[----:B------:R-:W-:Y:S02]  /*0460*/  IMAD.MOV.U32 R6, RZ, RZ, R18 ;  /* 0x000000ffff067224 */ /* 0x000fe400078e0012 */
[----:B------:R-:W-:Y:S02]  /*0470*/  IMAD.MOV.U32 R7, RZ, RZ, R2 ;  /* 0x000000ffff077224 */ /* 0x000fe400078e0002 */
[----:B---3--:R-:W-:Y:S02]  /*0480*/  IMAD.U32 R4, RZ, RZ, UR4 ;  /* 0x00000004ff047e24 */ /* 0x008fe4000f8e00ff */
[----:B------:R-:W-:Y:S01]  /*0490*/  IMAD.U32 R5, RZ, RZ, UR5 ;  /* 0x00000005ff057e24 */ /* 0x000fe2000f8e00ff */
[----:B-12---:R0:W-:Y:S06]  /*04a0*/  STL.64 [R1], R10 ;  /* 0x0000000a01007387 */ /* 0x0061ec0000100a00 */
[----:B------:R-:W-:-:S07]  /*04b0*/  LEPC R20, `(.L_x_5) ;  /* 0x000000001014794e */ /* 0x000fce0000000000 */
[----:B0-----:R-:W-:Y:S05]  /*04c0*/  CALL.ABS.NOINC R8 ;  /* 0x0000000008007343 */ /* 0x001fea0003c00000 */
.L_x_5:
        /* <DEDUP_REMOVED lines=12> */
.L_x_6:
        /* <DEDUP_REMOVED lines=12> */
.L_x_7:
[----:B------:R-:W-:Y:S02]  /*0650*/  R2UR UR4, R28 ;  /* 0x000000001c0472ca */ /* 0x000fe400000e0000 */
[----:B------:R-:W-:-:S13]  /*0660*/  R2UR UR5, R29 ;  /* 0x000000001d0572ca */ /* 0x000fda00000e0000 */
[----:B------:R-:W2:Y:S01]  /*0670*/  LDG.E.64 R10, desc[UR4][R30.64+-0x18] ;  /* 0xffffe8041e0a7981 */ /* 0x000ea2000c1e1b00 */
[----:B------:R0:W1:Y:S01]  /*0680*/  LDC.64 R8, c[0x4][R17] ;  /* 0x0100000011087b82 */ /* 0x0000620000000a00 */
[----:B------:R-:W3:Y:S01]  /*0690*/  LDCU.64 UR4, c[0x4][0x10] ;  /* 0x01000200ff0477ac */ /* 0x000ee20008000a00 */
[----:B------:R-:W-:Y:S01]  /*06a0*/  MOV R6, R18 ;  /* 0x0000001200067202 */ /* 0x000fe20000000f00 */
[----:B------:R-:W-:Y:S02]  /*06b0*/  IMAD.MOV.U32 R7, RZ, RZ, R2 ;  /* 0x000000ffff077224 */ /* 0x000fe400078e0002 */
[----:B---3--:R-:W-:Y:S02]  /*06c0*/  IMAD.U32 R4, RZ, RZ, UR4 ;  /* 0x00000004ff047e24 */ /* 0x008fe4000f8e00ff */
[----:B------:R-:W-:Y:S01]  /*06d0*/  IMAD.U32 R5, RZ, RZ, UR5 ;  /* 0x00000005ff057e24 */ /* 0x000fe2000f8e00ff */
[----:B-12---:R0:W-:Y:S06]  /*06e0*/  STL.64 [R1], R10 ;  /* 0x0000000a01007387 */ /* 0x0061ec0000100a00 */
[----:B------:R-:W-:-:S07]  /*06f0*/  LEPC R20, `(.L_x_8) ;  /* 0x000000001014794e */ /* 0x000fce0000000000 */
[----:B0-----:R-:W-:Y:S05]  /*0700*/  CALL.ABS.NOINC R8 ;  /* 0x0000000008007343 */ /* 0x001fea0003c00000 */
.L_x_8:
        /* <DEDUP_REMOVED lines=12> */
.L_x_9:
        /* <DEDUP_REMOVED lines=12> */
.L_x_10:
        /* <DEDUP_REMOVED lines=12> */
.L_x_11:
[----:B------:R-:W-:Y:S02]  /*0950*/  R2UR UR4, R28 ;  /* 0x000000001c0472ca */ /* 0x000fe400000e0000 */
[----:B------:R-:W-:-:S13]  /*0960*/  R2UR UR5, R29 ;  /* 0x000000001d0572ca */ /* 0x000fda00000e0000 */
[----:B------:R-:W2:Y:S01]  /*0970*/  LDG.E.64 R10, desc[UR4][R30.64+0x8] ;  /* 0x000008041e0a7981 */ /* 0x000ea2000c1e1b00 */
[----:B------:R0:W1:Y:S01]  /*0980*/  LDC.64 R8, c[0x4][R17] ;  /* 0x0100000011087b82 */ /* 0x0000620000000a00 */
[----:B------:R-:W3:Y:S01]  /*0990*/  LDCU.64 UR4, c[0x4][0x10] ;  /* 0x01000200ff0477ac */ /* 0x000ee20008000a00 */
[----:B------:R-:W-:Y:S02]  /*09a0*/  IMAD.MOV.U32 R6, RZ, RZ, R18 ;  /* 0x000000ffff067224 */ /* 0x000fe400078e0012 */
[----:B------:R-:W-:Y:S02]  /*09b0*/  IMAD.MOV.U32 R7, RZ, RZ, R2 ;  /* 0x000000ffff077224 */ /* 0x000fe400078e0002 */
[----:B---3--:R-:W-:Y:S01]  /*09c0*/  IMAD.U32 R4, RZ, RZ, UR4 ;  /* 0x00000004ff047e24 */ /* 0x008fe2000f8e00ff */
[----:B------:R-:W-:Y:S01]  /*09d0*/  MOV R5, UR5 ;  /* 0x0000000500057c02 */ /* 0x000fe20008000f00 */
[----:B-12---:R0:W-:Y:S06]  /*09e0*/  STL.64 [R1], R10 ;  /* 0x0000000a01007387 */ /* 0x0061ec0000100a00 */
[----:B------:R-:W-:-:S07]  /*09f0*/  LEPC R20, `(.L_x_12) ;  /* 0x000000001014794e */ /* 0x000fce0000000000 */
[----:B0-----:R-:W-:Y:S05]  /*0a00*/  CALL.ABS.NOINC R8 ;  /* 0x0000000008007343 */ /* 0x001fea0003c00000 */
.L_x_12:
        /* <DEDUP_REMOVED lines=12> */
.L_x_13:
        /* <DEDUP_REMOVED lines=12> */
.L_x_14:
        /* <DEDUP_REMOVED lines=12> */
.L_x_15:
[----:B------:R-:W-:Y:S02]  /*0c50*/  R2UR UR4, R28 ;  /* 0x000000001c0472ca */ /* 0x000fe400000e0000 */
[----:B------:R-:W-:-:S13]  /*0c60*/  R2UR UR5, R29 ;  /* 0x000000001d0572ca */ /* 0x000fda00000e0000 */
[----:B------:R-:W2:Y:S01]  /*0c70*/  LDG.E.64 R10, desc[UR4][R30.64+0x28] ;  /* 0x000028041e0a7981 */ /* 0x000ea2000c1e1b00 */
[----:B------:R0:W1:Y:S01]  /*0c80*/  LDC.64 R8, c[0x4][R17] ;  /* 0x0100000011087b82 */ /* 0x0000620000000a00 */
[----:B------:R-:W3:Y:S01]  /*0c90*/  LDCU.64 UR4, c[0x4][0x10] ;  /* 0x01000200ff0477ac */ /* 0x000ee20008000a00 */
[----:B------:R-:W-:Y:S02]  /*0ca0*/  IMAD.MOV.U32 R6, RZ, RZ, R18 ;  /* 0x000000ffff067224 */ /* 0x000fe400078e0012 */
[----:B------:R-:W-:Y:S01]  /*0cb0*/  IMAD.MOV.U32 R7, RZ, RZ, R2 ;  /* 0x000000ffff077224 */ /* 0x000fe200078e0002 */
[----:B---3--:R-:W-:Y:S01]  /*0cc0*/  MOV R4, UR4 ;  /* 0x0000000400047c02 */ /* 0x008fe20008000f00 */
[----:B------:R-:W-:Y:S01]  /*0cd0*/  IMAD.U32 R5, RZ, RZ, UR5 ;  /* 0x00000005ff057e24 */ /* 0x000fe2000f8e00ff */
[----:B-12---:R0:W-:Y:S06]  /*0ce0*/  STL.64 [R1], R10 ;  /* 0x0000000a01007387 */ /* 0x0061ec0000100a00 */
[----:B------:R-:W-:-:S07]  /*0cf0*/  LEPC R20, `(.L_x_16) ;  /* 0x000000001014794e */ /* 0x000fce0000000000 */
[----:B0-----:R-:W-:Y:S05]  /*0d00*/  CALL.ABS.NOINC R8 ;  /* 0x0000000008007343 */ /* 0x001fea0003c00000 */
.L_x_16:
        /* <DEDUP_REMOVED lines=12> */
.L_x_17:
        /* <DEDUP_REMOVED lines=12> */
.L_x_18:
[----:B------:R-:W-:Y:S02]  /*0e90*/  ISETP.NE.AND P6, PT, R22, RZ, PT ;  /* 0x000000ff1600720c */ /* 0x000fe40003fc5270 */
[----:B------:R-:W-:-:S05]  /*0ea0*/  IADD3 R30, P0, PT, R30, 0x80, RZ ;  /* 0x000000801e1e7810 */ /* 0x000fca0007f1e0ff */
[----:B------:R-:W-:-:S06]  /*0eb0*/  IMAD.X R31, RZ, RZ, R31, P0 ;  /* 0x000000ffff1f7224 */ /* 0x000fcc00000e061f */
[----:B------:R-:W-:Y:S05]  /*0ec0*/  @P6 BRA `(.L_x_19) ;  /* 0xfffffff000d46947 */ /* 0x000fea000383ffff */
[----:B------:R-:W-:Y:S05]  /*0ed0*/  BSYNC.RECONVERGENT B6 ;  /* 0x0000000000067941 */ /* 0x000fea0003800200 */
.L_x_2:
[----:B------:R-:W1:Y:S02]  /*0ee0*/  LDC R25, c[0x0][0x388] ;  /* 0x0000e200ff197b82 */ /* 0x000e640000000800 */
[----:B-1----:R-:W-:-:S04]  /*0ef0*/  LOP3.LUT R0, R25, 0xf, RZ, 0xc0, !PT ;  /* 0x0000000f19007812 */ /* 0x002fc800078ec0ff */
[----:B------:R-:W-:-:S13]  /*0f00*/  ISETP.NE.AND P0, PT, R0, RZ, PT ;  /* 0x000000ff0000720c */ /* 0x000fda0003f05270 */
[----:B------:R-:W-:Y:S05]  /*0f10*/  @!P0 BRA `(.L_x_20) ;  /* 0x0000000c00ac8947 */ /* 0x000fea0003800000 */
[----:B------:R-:W1:Y:S01]  /*0f20*/  LDCU UR4, c[0x0][0x2f8] ;  /* 0x00005f00ff0477ac */ /* 0x000e620008000800 */
[----:B------:R-:W-:-:S05]  /*0f30*/  VIADD R0, R0, 0xffffffff ;  /* 0xffffffff00007836 */ /* 0x000fca0000000000 */
[----:B------:R-:W-:Y:S01]  /*0f40*/  ISETP.GE.U32.AND P0, PT, R0, 0x7, PT ;  /* 0x000000070000780c */ /* 0x000fe20003f06070 */
[----:B-1----:R-:W-:-:S12]  /*0f50*/  VIADD R22, R18, -UR4 ;  /* 0x8000000412167c36 */ /* 0x002fd80008000000 */
[----:B------:R-:W-:Y:S05]  /*0f60*/  @!P0 BRA `(.L_x_21) ;  /* 0x0000000400ac8947 */ /* 0x000fea0003800000 */
[----:B------:R-:W1:Y:S01]  /*0f70*/  LDC.64 R10, c[0x0][0x380] ;  /* 0x0000e000ff0a7b82 */ /* 0x000e620000000a00 */
[----:B0-----:R-:W-:Y:S02]  /*0f80*/  R2UR UR4, R28 ;  /* 0x000000001c0472ca */ /* 0x001fe400000e0000 */
[----:B------:R-:W-:Y:S02]  /*0f90*/  R2UR UR5, R29 ;  /* 0x000000001d0572ca */ /* 0x000fe400000e0000 */
[----:B------:R-:W-:-:S05]  /*0fa0*/  IADD3 R3, PT, PT, R26, R19, RZ ;  /* 0x000000131a037210 */ /* 0x000fca0007ffe0ff */
[----:B-1----:R-:W-:-:S06]  /*0fb0*/  IMAD.WIDE.U32 R10, R3, 0x8, R10 ;  /* 0x00000008030a7825 */ /* 0x002fcc00078e000a */
[----:B------:R-:W2:Y:S01]  /*0fc0*/  LDG.E.64 R10, desc[UR4][R10.64] ;  /* 0x000000040a0a7981 */ /* 0x000ea2000c1e1b00 */
[----:B------:R-:W-:Y:S01]  /*0fd0*/  MOV R8, 0x0 ;  /* 0x0000000000087802 */ /* 0x000fe20000000f00 */
[----:B------:R-:W0:Y:S01]  /*0fe0*/  LDCU.64 UR4, c[0x4][0x10] ;  /* 0x01000200ff0477ac */ /* 0x000e220008000a00 */
[----:B------:R-:W-:Y:S02]  /*0ff0*/  IMAD.MOV.U32 R6, RZ, RZ, R18 ;  /* 0x000000ffff067224 */ /* 0x000fe400078e0012 */
[----:B------:R-:W-:Y:S02]  /*1000*/  IMAD.MOV.U32 R7, RZ, RZ, R2 ;  /* 0x000000ffff077224 */ /* 0x000fe400078e0002 */
[----:B------:R-:W1:Y:S01]  /*1010*/  LDC.64 R8, c[0x4][R8] ;  /* 0x0100000008087b82 */ /* 0x000e620000000a00 */
[----:B0-----:R-:W-:Y:S02]  /*1020*/  IMAD.U32 R4, RZ, RZ, UR4 ;  /* 0x00000004ff047e24 */ /* 0x001fe4000f8e00ff */
[----:B------:R-:W-:Y:S01]  /*1030*/  IMAD.U32 R5, RZ, RZ, UR5 ;  /* 0x00000005ff057e24 */ /* 0x000fe2000f8e00ff */
[----:B-12---:R0:W-:Y:S06]  /*1040*/  STL.64 [R22], R10 ;  /* 0x0000000a16007387 */ /* 0x0061ec0000100a00 */
[----:B------:R-:W-:-:S07]  /*1050*/  LEPC R20, `(.L_x_22) ;  /* 0x000000001014794e */ /* 0x000fce0000000000 */
[----:B0-----:R-:W-:Y:S05]  /*1060*/  CALL.ABS.NOINC R8 ;  /* 0x0000000008007343 */ /* 0x001fea0003c00000 */
.L_x_22:
[----:B------:R-:W0:Y:S01]  /*1070*/  LDCU.64 UR4, c[0x0][0x380] ;  /* 0x00007000ff0477ac */ /* 0x000e220008000a00 */
[----:B------:R-:W-:Y:S02]  /*1080*/  IADD3 R0, P0, PT, R26, R19, RZ ;  /* 0x000000131a007210 */ /* 0x000fe40007f1e0ff */
[----:B------:R-:W-:Y:S02]  /*1090*/  R2UR UR6, R28 ;  /* 0x000000001c0672ca */ /* 0x000fe400000e0000 */
[----:B------:R-:W-:Y:S01]  /*10a0*/  R2UR UR7, R29 ;  /* 0x000000001d0772ca */ /* 0x000fe200000e0000 */
[----:B------:R-:W-:Y:S01]  /*10b0*/  IMAD.X R3, RZ, RZ, RZ, P0 ;  /* 0x000000ffff037224 */ /* 0x000fe200000e06ff */
[----:B0-----:R-:W-:-:S04]  /*10c0*/  LEA R30, P0, R0, UR4, 0x3 ;  /* 0x00000004001e7c11 */ /* 0x001fc8000f8018ff */
[----:B------:R-:W-:Y:S01]  /*10d0*/  LEA.HI.X R31, R0, UR5, R3, 0x3, P0 ;  /* 0x00000005001f7c11 */ /* 0x000fe200080f1c03 */
[----:B------:R-:W0:Y:S06]  /*10e0*/  LDCU.64 UR4, c[0x4][0x10] ;  /* 0x01000200ff0477ac */ /* 0x000e2c0008000a00 */
[----:B------:R-:W2:Y:S01]  /*10f0*/  LDG.E.64 R10, desc[UR6][R30.64+0x8] ;  /* 0x000008061e0a7981 */ /* 0x000ea2000c1e1b00 */
[----:B------:R-:W-:Y:S01]  /*1100*/  MOV R16, 0x0 ;  /* 0x0000000000107802 */ /* 0x000fe20000000f00 */
[----:B------:R-:W-:Y:S02]  /*1110*/  IMAD.MOV.U32 R6, RZ, RZ, R18 ;  /* 0x000000ffff067224 */ /* 0x000fe400078e0012 */
[----:B------:R-:W-:Y:S01]  /*1120*/  IMAD.MOV.U32 R7, RZ, RZ, R2 ;  /* 0x000000ffff077224 */ /* 0x000fe200078e0002 */
[----:B------:R1:W3:Y:S01]  /*1130*/  LDC.64 R8, c[0x4][R16] ;  /* 0x0100000010087b82 */ /* 0x0002e20000000a00 */
[----:B0-----:R-:W-:-:S02]  /*1140*/  IMAD.U32 R4, RZ, RZ, UR4 ;  /* 0x00000004ff047e24 */ /* 0x001fc4000f8e00ff */
[----:B------:R-:W-:Y:S01]  /*1150*/  IMAD.U32 R5, RZ, RZ, UR5 ;  /* 0x00000005ff057e24 */ /* 0x000fe2000f8e00ff */
[----:B--23--:R1:W-:Y:S06]  /*1160*/  STL.64 [R22], R10 ;  /* 0x0000000a16007387 */ /* 0x00c3ec0000100a00 */
[----:B------:R-:W-:-:S07]  /*1170*/  LEPC R20, `(.L_x_23) ;  /* 0x000000001014794e */ /* 0x000fce0000000000 */
[----:B-1----:R-:W-:Y:S05]  /*1180*/  CALL.ABS.NOINC R8 ;  /* 0x0000000008007343 */ /* 0x002fea0003c00000 */
.L_x_23:
        /* <DEDUP_REMOVED lines=12> */
.L_x_24:
        /* <DEDUP_REMOVED lines=12> */
.L_x_25:
        /* <DEDUP_REMOVED lines=12> */
.L_x_26:
        /* <DEDUP_REMOVED lines=12> */
.L_x_27:
        /* <DEDUP_REMOVED lines=12> */
.L_x_28:
[----:B------:R-:W-:Y:S02]  /*1550*/  R2UR UR4, R28 ;  /* 0x000000001c0472ca */ /* 0x000fe400000e0000 */
[----:B------:R-:W-:-:S13]  /*1560*/  R2UR UR5, R29 ;  /* 0x000000001d0572ca */ /* 0x000fda00000e0000 */
[----:B------:R-:W2:Y:S01]  /*1570*/  LDG.E.64 R30, desc[UR4][R30.64+0x38] ;  /* 0x000038041e1e7981 */ /* 0x000ea2000c1e1b00 */
[----:B------:R-:W0:Y:S01]  /*1580*/  LDC.64 R16, c[0x4][R16] ;  /* 0x0100000010107b82 */ /* 0x000e220000000a00 */
[----:B------:R-:W1:Y:S01]  /*1590*/  LDCU.64 UR4, c[0x4][0x10] ;  /* 0x01000200ff0477ac */ /* 0x000e620008000a00 */
[----:B------:R-:W-:Y:S02]  /*15a0*/  IMAD.MOV.U32 R6, RZ, RZ, R18 ;  /* 0x000000ffff067224 */ /* 0x000fe400078e0012 */
[----:B------:R-:W-:Y:S01]  /*15b0*/  IMAD.MOV.U32 R7, RZ, RZ, R2 ;  /* 0x000000ffff077224 */ /* 0x000fe200078e0002 */
[----:B-1----:R-:W-:Y:S01]  /*15c0*/  MOV R4, UR4 ;  /* 0x0000000400047c02 */ /* 0x002fe20008000f00 */
[----:B------:R-:W-:Y:S01]  /*15d0*/  IMAD.U32 R5, RZ, RZ, UR5 ;  /* 0x00000005ff057e24 */ /* 0x000fe2000f8e00ff */
[----:B0-2---:R1:W-:Y:S06]  /*15e0*/  STL.64 [R22], R30 ;  /* 0x0000001e16007387 */ /* 0x0053ec0000100a00 */
[----:B------:R-:W-:-:S07]  /*15f0*/  LEPC R20, `(.L_x_29) ;  /* 0x000000001014794e */ /* 0x000fce0000000000 */
[----:B-1----:R-:W-:Y:S05]  /*1600*/  CALL.ABS.NOINC R16 ;  /* 0x0000000010007343 */ /* 0x002fea0003c00000 */
.L_x_29:
[----:B------:R-:W-:-:S07]  /*1610*/  VIADD R19, R19, 0x8 ;  /* 0x0000000813137836 */ /* 0x000fce0000000000 */
.L_x_21:
[----:B------:R-:W-:-:S04]  /*1620*/  LOP3.LUT R0, R25, 0x7, RZ, 0xc0, !PT ;  /* 0x0000000719007812 */ /* 0x000fc800078ec0ff */
[----:B------:R-:W-:-:S13]  /*1630*/  ISETP.NE.AND P0, PT, R0, RZ, PT ;  /* 0x000000ff0000720c */ /* 0x000fda0003f05270 */
[----:B------:R-:W-:Y:S05]  /*1640*/  @!P0 BRA `(.L_x_20) ;  /* 0x0000000400e08947 */ /* 0x000fea0003800000 */
[----:B------:R-:W-:-:S05]  /*1650*/  VIADD R0, R0, 0xffffffff ;  /* 0xffffffff00007836 */ /* 0x000fca0000000000 */
[----:B------:R-:W-:-:S13]  /*1660*/  ISETP.GE.U32.AND P0, PT, R0, 0x3, PT ;  /* 0x000000030000780c */ /* 0x000fda0003f06070 */
[----:B------:R-:W-:Y:S05]  /*1670*/  @!P0 BRA `(.L_x_30) ;  /* 0x0000000000ec8947 */ /* 0x000fea0003800000 */
[----:B------:R-:W1:Y:S01]  /*1680*/  LDC.64 R10, c[0x0][0x380] ;  /* 0x0000e000ff0a7b82 */ /* 0x000e620000000a00 */
[----:B0-----:R-:W-:Y:S01]  /*1690*/  R2UR UR4, R28 ;  /* 0x000000001c0472ca */ /* 0x001fe200000e0000 */
[----:B------:R-:W-:Y:S01]  /*16a0*/  IMAD.IADD R3, R26, 0x1, R19 ;  /* 0x000000011a037824 */ /* 0x000fe200078e0213 */
[----:B------:R-:W-:-:S03]  /*16b0*/  R2UR UR5, R29 ;  /* 0x000000001d0572ca */ /* 0x000fc600000e0000 */
[----:B-1----:R-:W-:-:S10]  /*16c0*/  IMAD.WIDE.U32 R10, R3, 0x8, R10 ;  /* 0x00000008030a7825 */ /* 0x002fd400078e000a */
        /* <DEDUP_REMOVED lines=11> */
.L_x_31:
        /* <DEDUP_REMOVED lines=10> */
[----:B------:R-:W-:Y:S01]  /*1820*/  IMAD.MOV.U32 R6, RZ, RZ, R18 ;  /* 0x000000ffff067224 */ /* 0x000fe200078e0012 */
[----:B------:R-:W-:-:S02]  /*1830*/  MOV R7, R2 ;  /* 0x0000000200077202 */ /* 0x000fc40000000f00 */
[----:B------:R1:W3:Y:S01]  /*1840*/  LDC.64 R8, c[0x4][R23] ;  /* 0x0100000017087b82 */ /* 0x0002e20000000a00 */
[----:B0-----:R-:W-:Y:S02]  /*1850*/  IMAD.U32 R4, RZ, RZ, UR4 ;  /* 0x00000004ff047e24 */ /* 0x001fe4000f8e00ff */
[----:B------:R-:W-:Y:S01]  /*1860*/  IMAD.U32 R5, RZ, RZ, UR5 ;  /* 0x00000005ff057e24 */ /* 0x000fe2000f8e00ff */
[----:B--23--:R1:W-:Y:S06]  /*1870*/  STL.64 [R22], R10 ;  /* 0x0000000a16007387 */ /* 0x00c3ec0000100a00 */
[----:B------:R-:W-:-:S07]  /*1880*/  LEPC R20, `(.L_x_32) ;  /* 0x000000001014794e */ /* 0x000fce0000000000 */
[----:B-1----:R-:W-:Y:S05]  /*1890*/  CALL.ABS.NOINC R8 ;  /* 0x0000000008007343 */ /* 0x002fea0003c00000 */
.L_x_32:
        /* <DEDUP_REMOVED lines=12> */
.L_x_33:
        /* <DEDUP_REMOVED lines=12> */
.L_x_34:
[----:B------:R-:W-:-:S07]  /*1a20*/  VIADD R19, R19, 0x4 ;  /* 0x0000000413137836 */ /* 0x000fce0000000000 */
.L_x_30:
[----:B------:R-:W-:-:S04]  /*1a30*/  LOP3.LUT R16, R25, 0x3, RZ, 0xc0, !PT ;  /* 0x0000000319107812 */ /* 0x000fc800078ec0ff */
[----:B------:R-:W-:-:S13]  /*1a40*/  ISETP.NE.AND P0, PT, R16, RZ, PT ;  /* 0x000000ff1000720c */ /* 0x000fda0003f05270 */
        /* <DEDUP_REMOVED lines=9> */
[----:B------:R-:W-:Y:S01]  /*1ae0*/  ISETP.NE.AND P0, PT, R16, 0x1, PT ;  /* 0x000000011000780c */ /* 0x000fe20003f05270 */
[----:B------:R-:W-:Y:S02]  /*1af0*/  IMAD.MOV.U32 R6, RZ, RZ, R18 ;  /* 0x000000ffff067224 */ /* 0x000fe400078e0012 */
[----:B------:R-:W-:Y:S01]  /*1b00*/  IMAD.MOV.U32 R7, RZ, RZ, R2 ;  /* 0x000000ffff077224 */ /* 0x000fe200078e0002 */
[----:B------:R-:W1:Y:S01]  /*1b10*/  LDC.64 R8, c[0x4][R8] ;  /* 0x0100000008087b82 */ /* 0x000e620000000a00 */
[----:B------:R-:W-:Y:S01]  /*1b20*/  P2R R0, PR, RZ, 0x1 ;  /* 0x00000001ff007803 */ /* 0x000fe20000000000 */
[----:B0-----:R-:W-:Y:S02]  /*1b30*/  IMAD.U32 R4, RZ, RZ, UR4 ;  /* 0x00000004ff047e24 */ /* 0x001fe4000f8e00ff */
[----:B------:R-:W-:Y:S01]  /*1b40*/  IMAD.U32 R5, RZ, RZ, UR5 ;  /* 0x00000005ff057e24 */ /* 0x000fe2000f8e00ff */
[----:B-12---:R0:W-:Y:S06]  /*1b50*/  STL.64 [R22], R10 ;  /* 0x0000000a16007387 */ /* 0x0061ec0000100a00 */
[----:B------:R-:W-:-:S07]  /*1b60*/  LEPC R20, `(.L_x_35) ;  /* 0x000000001014794e */ /* 0x000fce0000000000 */
[----:B0-----:R-:W-:Y:S05]  /*1b70*/  CALL.ABS.NOINC R8 ;  /* 0x0000000008007343 */ /* 0x001fea0003c00000 */
.L_x_35:
[----:B------:R-:W-:-:S13]  /*1b80*/  ISETP.NE.AND P6, PT, R16, 0x1, PT ;  /* 0x000000011000780c */ /* 0x000fda0003fc5270 */
[----:B------:R-:W-:Y:S05]  /*1b90*/  @!P6 BRA `(.L_x_20) ;  /* 0x00000000008ce947 */ /* 0x000fea0003800000 */
[----:B------:R-:W0:Y:S01]  /*1ba0*/  LDCU.64 UR4, c[0x0][0x380] ;  /* 0x00007000ff0477ac */ /* 0x000e220008000a00 */
[----:B------:R-:W-:Y:S02]  /*1bb0*/  IADD3 R19, P0, PT, R26, R19, RZ ;  /* 0x000000131a137210 */ /* 0x000fe40007f1e0ff */
[----:B------:R-:W-:Y:S02]  /*1bc0*/  R2UR UR6, R28 ;  /* 0x000000001c0672ca */ /* 0x000fe400000e0000 */
[----:B------:R-:W-:Y:S02]  /*1bd0*/  R2UR UR7, R29 ;  /* 0x000000001d0772ca */ /* 0x000fe400000e0000 */
[----:B------:R-:W-:Y:S02]  /*1be0*/  IADD3.X R0, PT, PT, RZ, RZ, RZ, P0, !PT ;  /* 0x000000ffff007210 */ /* 0x000fe400007fe4ff */
[----:B0-----:R-:W-:-:S04]  /*1bf0*/  LEA R16, P0, R19, UR4, 0x3 ;  /* 0x0000000413107c11 */ /* 0x001fc8000f8018ff */
[----:B------:R-:W-:Y:S01]  /*1c00*/  LEA.HI.X R17, R19, UR5, R0, 0x3, P0 ;  /* 0x0000000513117c11 */ /* 0x000fe200080f1c00 */
[----:B------:R-:W0:Y:S04]  /*1c10*/  LDCU.64 UR4, c[0x4][0x10] ;  /* 0x01000200ff0477ac */ /* 0x000e280008000a00 */
[----:B------:R-:W2:Y:S01]  /*1c20*/  LDG.E.64 R10, desc[UR6][R16.64+0x8] ;  /* 0x00000806100a7981 */ /* 0x000ea2000c1e1b00 */
[----:B------:R-:W-:Y:S01]  /*1c30*/  MOV R19, 0x0 ;  /* 0x0000000000137802 */ /* 0x000fe20000000f00 */
[----:B------:R-:W-:Y:S01]  /*1c40*/  IMAD.MOV.U32 R6, RZ, RZ, R18 ;  /* 0x000000ffff067224 */ /* 0x000fe200078e0012 */
[----:B------:R-:W-:Y:S01]  /*1c50*/  LOP3.LUT R25, R25, 0x3, RZ, 0xc0, !PT ;  /* 0x0000000319197812 */ /* 0x000fe200078ec0ff */
[----:B------:R-:W-:Y:S01]  /*1c60*/  IMAD.MOV.U32 R7, RZ, RZ, R2 ;  /* 0x000000ffff077224 */ /* 0x000fe200078e0002 */
[----:B------:R1:W3:Y:S02]  /*1c70*/  LDC.64 R8, c[0x4][R19] ;  /* 0x0100000013087b82 */ /* 0x0002e40000000a00 */
[----:B------:R-:W-:-:S04]  /*1c80*/  ISETP.NE.AND P0, PT, R25, 0x2, PT ;  /* 0x000000021900780c */ /* 0x000fc80003f05270 */
[----:B------:R-:W-:Y:S01]  /*1c90*/  P2R R0, PR, RZ, 0x1 ;  /* 0x00000001ff007803 */ /* 0x000fe20000000000 */
[----:B0-----:R-:W-:Y:S02]  /*1ca0*/  IMAD.U32 R4, RZ, RZ, UR4 ;  /* 0x00000004ff047e24 */ /* 0x001fe4000f8e00ff */
[----:B------:R-:W-:Y:S01]  /*1cb0*/  IMAD.U32 R5, RZ, RZ, UR5 ;  /* 0x00000005ff057e24 */ /* 0x000fe2000f8e00ff */
[----:B--23--:R1:W-:Y:S06]  /*1cc0*/  STL.64 [R22], R10 ;  /* 0x0000000a16007387 */ /* 0x00c3ec0000100a00 */
[----:B------:R-:W-:-:S07]  /*1cd0*/  LEPC R20, `(.L_x_36) ;  /* 0x000000001014794e */ /* 0x000fce0000000000 */
[----:B-1----:R-:W-:Y:S05]  /*1ce0*/  CALL.ABS.NOINC R8 ;  /* 0x0000000008007343 */ /* 0x002fea0003c00000 */
.L_x_36:
[----:B------:R-:W-:-:S13]  /*1cf0*/  ISETP.NE.AND P6, PT, R25, 0x2, PT ;  /* 0x000000021900780c */ /* 0x000fda0003fc5270 */
[----:B------:R-:W-:Y:S05]  /*1d00*/  @!P6 BRA `(.L_x_20) ;  /* 0x000000000030e947 */ /* 0x000fea0003800000 */
        /* <DEDUP_REMOVED lines=12> */
.L_x_20:
[----:B------:R-:W-:Y:S01]  /*1dd0*/  MOV R0, 0x0 ;  /* 0x0000000000007802 */ /* 0x000fe20000000f00 */
[----:B------:R-:W1:Y:S01]  /*1de0*/  LDCU.64 UR4, c[0x4][0x8] ;  /* 0x01000100ff0477ac */ /* 0x000e620008000a00 */
[----:B------:R-:W-:Y:S02]  /*1df0*/  CS2R R6, SRZ ;  /* 0x0000000000067805 */ /* 0x000fe4000001ff00 */
[----:B------:R2:W3:Y:S01]  /*1e00*/  LDC.64 R8, c[0x4][R0] ;  /* 0x0100000000087b82 */ /* 0x0004e20000000a00 */
[----:B-1----:R-:W-:Y:S02]  /*1e10*/  IMAD.U32 R4, RZ, RZ, UR4 ;  /* 0x00000004ff047e24 */ /* 0x002fe4000f8e00ff */
[----:B--2---:R-:W-:-:S07]  /*1e20*/  IMAD.U32 R5, RZ, RZ, UR5 ;  /* 0x00000005ff057e24 */ /* 0x004fce000f8e00ff */
[----:B------:R-:W-:-:S07]  /*1e30*/  LEPC R20, `(.L_x_37) ;  /* 0x000000001014794e */ /* 0x000fce0000000000 */
[----:B0--3--:R-:W-:Y:S05]  /*1e40*/  CALL.ABS.NOINC R8 ;  /* 0x0000000008007343 */ /* 0x009fea0003c00000 */
.L_x_37:
[----:B------:R-:W0:Y:S02]  /*1e50*/  LDCU UR4, c[0x0][0x388] ;  /* 0x00007100ff0477ac */ /* 0x000e240008000800 */
[----:B0-----:R-:W-:-:S06]  /*1e60*/  UIADD3 UR4, UPT, UPT, UR4, -0x2, URZ ;  /* 0xfffffffe04047890 */ /* 0x001fcc000fffe0ff */
[C---:B------:R-:W-:Y:S01]  /*1e70*/  ISETP.NE.AND P0, PT, R24.reuse, UR4, PT ;  /* 0x0000000418007c0c */ /* 0x040fe2000bf05270 */
[----:B------:R-:W-:-:S12]  /*1e80*/  VIADD R24, R24, 0x1 ;  /* 0x0000000118187836 */ /* 0x000fd80000000000 */
[----:B------:R-:W-:Y:S05]  /*1e90*/  @P0 BRA `(.L_x_38) ;  /* 0xffffffe000ac0947 */ /* 0x000fea000383ffff */
[----:B------:R-:W-:Y:S05]  /*1ea0*/  BSYNC.RECONVERGENT B7 ;  /* 0x0000000000077941 */ /* 0x000fea0003800200 */
.L_x_1:
[----:B------:R-:W-:Y:S01]  /*1eb0*/  MOV R0, 0x0 ;  /* 0x0000000000007802 */ /* 0x000fe20000000f00 */
[----:B------:R-:W0:Y:S01]  /*1ec0*/  LDCU.64 UR4, c[0x4][0x8] ;  /* 0x01000100ff0477ac */ /* 0x000e220008000a00 */
[----:B------:R-:W-:Y:S02]  /*1ed0*/  CS2R R6, SRZ ;  /* 0x0000000000067805 */ /* 0x000fe4000001ff00 */
[----:B------:R1:W2:Y:S01]  /*1ee0*/  LDC.64 R2, c[0x4][R0] ;  /* 0x0100000000027b82 */ /* 0x0002a20000000a00 */
[----:B0-----:R-:W-:Y:S02]  /*1ef0*/  IMAD.U32 R4, RZ, RZ, UR4 ;  /* 0x00000004ff047e24 */ /* 0x001fe4000f8e00ff */
[----:B-1----:R-:W-:-:S07]  /*1f00*/  IMAD.U32 R5, RZ, RZ, UR5 ;  /* 0x00000005ff057e24 */ /* 0x002fce000f8e00ff */
[----:B------:R-:W-:-:S07]  /*1f10*/  LEPC R20, `(.L_x_39) ;  /* 0x000000001014794e */ /* 0x000fce0000000000 */
[----:B--2---:R-:W-:Y:S05]  /*1f20*/  CALL.ABS.NOINC R2 ;  /* 0x0000000002007343 */ /* 0x004fea0003c00000 */
.L_x_39:
[----:B------:R-:W-:Y:S05]  /*1f30*/  EXIT ;  /* 0x000000000000794d */ /* 0x000fea0003800000 */
.L_x_40:
[----:B------:R-:W-:-:S00]  /*1f40*/  BRA `(.L_x_40) ;  /* 0xfffffffc00fc7947 */ /* 0x000fc0000383ffff */
[----:B------:R-:W-:-:S00]  /*1f50*/  NOP ;  /* 0x0000000000007918 */ /* 0x000fc00000000000 */
        /* <DEDUP_REMOVED lines=10> */
.L_x_53:


//--------------------- .text._Z20MakePivotsColumnZeroPdiiii --------------------------
	.section	.text._Z20MakePivotsColumnZeroPdiiii,"ax",@progbits
	.align	128
        .global         _Z20MakePivotsColumnZeroPdiiii
        .type           _Z20MakePivotsColumnZeroPdiiii,@function
        .size           _Z20MakePivotsColumnZeroPdiiii,(.L_x_54 - _Z20MakePivotsColumnZeroPdiiii)
        .other          _Z20MakePivotsColumnZeroPdiiii,@"STO_CUDA_ENTRY STV_DEFAULT"
_Z20MakePivotsColumnZeroPdiiii:
.text._Z20MakePivotsColumnZeroPdiiii:
[----:B------:R-:W-:Y:S08]  /*0000*/  LDC R1, c[0x0][0x37c] ;  /* 0x0000df00ff017b82 */ /* 0x000ff00000000800 */
[----:B------:R-:W0:Y:S01]  /*0010*/  LDC R0, c[0x0][0x38c] ;  /* 0x0000e300ff007b82 */ /* 0x000e220000000800 */
[----:B------:R-:W1:Y:S07]  /*0020*/  LDCU.64 UR8, c[0x0][0x358] ;  /* 0x00006b00ff0877ac */ /* 0x000e6e0008000a00 */
[----:B------:R-:W0:Y:S08]  /*0030*/  LDC.64 R6, c[0x0][0x390] ;  /* 0x0000e400ff067b82 */ /* 0x000e300000000a00 */
[----:B------:R-:W2:Y:S01]  /*0040*/  LDC.64 R4, c[0x0][0x380] ;  /* 0x0000e000ff047b82 */ /* 0x000ea20000000a00 */
[----:B0-----:R-:W-:-:S04]  /*0050*/  IMAD R3, R7, R0, R6 ;  /* 0x0000000007037224 */ /* 0x001fc800078e0206 */
[----:B--2---:R-:W-:-:S06]  /*0060*/  IMAD.WIDE R2, R3, 0x8, R4 ;  /* 0x0000000803027825 */ /* 0x004fcc00078e0204 */
[----:B-1----:R-:W2:Y:S01]  /*0070*/  LDG.E.64 R2, desc[UR8][R2.64] ;  /* 0x0000000802027981 */ /* 0x002ea2000c1e1b00 */
[----:B------:R-:W-:Y:S01]  /*0080*/  S2UR UR4, SR_CTAID.X ;  /* 0x00000000000479c3 */ /* 0x000fe20000002500 */
[----:B------:R-:W0:Y:S01]  /*0090*/  LDCU UR6, c[0x0][0x370] ;  /* 0x00006e00ff0677ac */ /* 0x000e220008000800 */
[----:B------:R-:W1:Y:S01]  /*00a0*/  S2R R8, SR_TID.Y ;  /* 0x0000000000087919 */ /* 0x000e620000002200 */
[----:B------:R-:W3:Y:S01]  /*00b0*/  LDCU UR10, c[0x0][0x360] ;  /* 0x00006c00ff0a77ac */ /* 0x000ee20008000800 */
[----:B------:R-:W3:Y:S04]  /*00c0*/  S2R R11, SR_TID.X ;  /* 0x00000000000b7919 */ /* 0x000ee80000002100 */
[----:B------:R-:W0:Y:S08]  /*00d0*/  S2UR UR7, SR_CTAID.Y ;  /* 0x00000000000779c3 */ /* 0x000e300000002600 */
[----:B------:R-:W1:Y:S08]  /*00e0*/  LDC R9, c[0x0][0x364] ;  /* 0x0000d900ff097b82 */ /* 0x000e700000000800 */
[----:B------:R-:W4:Y:S01]  /*00f0*/  S2UR UR5, SR_CgaCtaId ;  /* 0x00000000000579c3 */ /* 0x000f220000008800 */
[----:B0-----:R-:W-:-:S06]  /*0100*/  UIMAD UR4, UR6, UR7, UR4 ;  /* 0x00000007060472a4 */ /* 0x001fcc000f8e0204 */
[----:B-1----:R-:W-:Y:S01]  /*0110*/  IMAD R8, R9, UR4, R8 ;  /* 0x0000000409087c24 */ /* 0x002fe2000f8e0208 */
[----:B------:R-:W-:-:S03]  /*0120*/  UMOV UR4, 0x400 ;  /* 0x0000040000047882 */ /* 0x000fc60000000000 */
[----:B---3--:R-:W-:Y:S01]  /*0130*/  IMAD R11, R8, UR10, R11 ;  /* 0x0000000a080b7c24 */ /* 0x008fe2000f8e020b */
[----:B----4-:R-:W-:-:S04]  /*0140*/  ULEA UR4, UR5, UR4, 0x18 ;  /* 0x0000000405047291 */ /* 0x010fc8000f8ec0ff */
[----:B------:R-:W-:-:S04]  /*0150*/  ISETP.GE.AND P0, PT, R11, R0, PT ;  /* 0x000000000b00720c */ /* 0x000fc80003f06270 */
[----:B------:R-:W-:Y:S01]  /*0160*/  ISETP.EQ.OR P0, PT, R7, R6, P0 ;  /* 0x000000060700720c */ /* 0x000fe20000702670 */
[----:B--2---:R0:W-:-:S12]  /*0170*/  STS.64 [UR4], R2 ;  /* 0x00000002ff007988 */ /* 0x0041d80008000a04 */
[----:B------:R-:W-:Y:S05]  /*0180*/  @P0 EXIT ;  /* 0x000000000000094d */ /* 0x000fea0003800000 */
[-C--:B------:R-:W-:Y:S01]  /*0190*/  IABS R13, R0.reuse ;  /* 0x00000000000d7213 */ /* 0x080fe20000000000 */
[----:B------:R-:W-:-:S03]  /*01a0*/  IMAD R7, R7, R0, R11 ;  /* 0x0000000007077224 */ /* 0x000fc600078e020b */
[----:B------:R-:W1:Y:S02]  /*01b0*/  I2F.RP R10, R13 ;  /* 0x0000000d000a7306 */ /* 0x000e640000209400 */
[----:B------:R-:W-:-:S06]  /*01c0*/  ISETP.GE.AND P2, PT, R7, RZ, PT ;  /* 0x000000ff0700720c */ /* 0x000fcc0003f46270 */
[----:B-1----:R-:W1:Y:S02]  /*01d0*/  MUFU.RCP R10, R10 ;  /* 0x0000000a000a7308 */ /* 0x002e640000001000 */
[----:B-1----:R-:W-:-:S06]  /*01e0*/  IADD3 R8, PT, PT, R10, 0xffffffe, RZ ;  /* 0x0ffffffe0a087810 */ /* 0x002fcc0007ffe0ff */
[----:B------:R1:W2:Y:S02]  /*01f0*/  F2I.FTZ.U32.TRUNC.NTZ R9, R8 ;  /* 0x0000000800097305 */ /* 0x0002a4000021f000 */
[----:B-1----:R-:W-:Y:S01]  /*0200*/  IMAD.MOV.U32 R8, RZ, RZ, RZ ;  /* 0x000000ffff087224 */ /* 0x002fe200078e00ff */
[----:B--2---:R-:W-:-:S05]  /*0210*/  IADD3 R12, PT, PT, RZ, -R9, RZ ;  /* 0x80000009ff0c7210 */ /* 0x004fca0007ffe0ff */
[----:B------:R-:W-:Y:S01]  /*0220*/  IMAD R11, R12, R13, RZ ;  /* 0x0000000d0c0b7224 */ /* 0x000fe200078e02ff */
[----:B------:R-:W-:-:S03]  /*0230*/  IABS R12, R7 ;  /* 0x00000007000c7213 */ /* 0x000fc60000000000 */
[----:B------:R-:W-:-:S06]  /*0240*/  IMAD.HI.U32 R9, R9, R11, R8 ;  /* 0x0000000b09097227 */ /* 0x000fcc00078e0008 */
[----:B------:R-:W-:-:S05]  /*0250*/  IMAD.HI.U32 R9, R9, R12, RZ ;  /* 0x0000000c09097227 */ /* 0x000fca00078e00ff */
[----:B------:R-:W-:-:S05]  /*0260*/  IADD3 R9, PT, PT, -R9, RZ, RZ ;  /* 0x000000ff09097210 */ /* 0x000fca0007ffe1ff */
[----:B------:R-:W-:-:S05]  /*0270*/  IMAD R8, R13, R9, R12 ;  /* 0x000000090d087224 */ /* 0x000fca00078e020c */
[----:B------:R-:W-:-:S13]  /*0280*/  ISETP.GT.U32.AND P0, PT, R13, R8, PT ;  /* 0x000000080d00720c */ /* 0x000fda0003f04070 */
[----:B------:R-:W-:Y:S01]  /*0290*/  @!P0 IMAD.IADD R8, R8, 0x1, -R13 ;  /* 0x0000000108088824 */ /* 0x000fe200078e0a0d */
[----:B------:R-:W-:-:S04]  /*02a0*/  ISETP.NE.AND P0, PT, R0, RZ, PT ;  /* 0x000000ff0000720c */ /* 0x000fc80003f05270 */
[----:B------:R-:W-:-:S13]  /*02b0*/  ISETP.GT.U32.AND P1, PT, R13, R8, PT ;  /* 0x000000080d00720c */ /* 0x000fda0003f24070 */
[----:B------:R-:W-:-:S04]  /*02c0*/  @!P1 IADD3 R8, PT, PT, R8, -R13, RZ ;  /* 0x8000000d08089210 */ /* 0x000fc80007ffe0ff */
[----:B------:R-:W-:Y:S02]  /*02d0*/  @!P2 IADD3 R8, PT, PT, -R8, RZ, RZ ;  /* 0x000000ff0808a210 */ /* 0x000fe40007ffe1ff */
[----:B------:R-:W-:-:S05]  /*02e0*/  @!P0 LOP3.LUT R8, RZ, R0, RZ, 0x33, !PT ;  /* 0x00000000ff088212 */ /* 0x000fca00078e33ff */
[----:B------:R-:W-:Y:S02]  /*02f0*/  IMAD R9, R0, R6, R8 ;  /* 0x0000000600097224 */ /* 0x000fe400078e0208 */
[----:B------:R-:W-:-:S04]  /*0300*/  IMAD.WIDE R6, R7, 0x8, R4 ;  /* 0x0000000807067825 */ /* 0x000fc800078e0204 */
[----:B------:R-:W-:Y:S02]  /*0310*/  IMAD.WIDE R8, R9, 0x8, R4 ;  /* 0x0000000809087825 */ /* 0x000fe400078e0204 */
[----:B------:R-:W2:Y:S04]  /*0320*/  LDG.E.64 R4, desc[UR8][R6.64] ;  /* 0x0000000806047981 */ /* 0x000ea8000c1e1b00 */
[----:B------:R-:W2:Y:S02]  /*0330*/  LDG.E.64 R8, desc[UR8][R8.64] ;  /* 0x0000000808087981 */ /* 0x000ea4000c1e1b00 */
[----:B--2---:R-:W-:-:S07]  /*0340*/  DFMA R4, -R2, R8, R4 ;  /* 0x000000080204722b */ /* 0x004fce0000000104 */
[----:B------:R-:W-:Y:S01]  /*0350*/  STG.E.64 desc[UR8][R6.64], R4 ;  /* 0x0000000406007986 */ /* 0x000fe2000c101b08 */
[----:B------:R-:W-:Y:S06]  /*0360*/  BAR.SYNC.DEFER_BLOCKING 0x0 ;  /* 0x0000000000007b1d */ /* 0x000fec0000010000 */
[----:B------:R-:W-:Y:S05]  /*0370*/  EXIT ;  /* 0x000000000000794d */ /* 0x000fea0003800000 */
.L_x_41:
        /* <DEDUP_REMOVED lines=16> */
.L_x_54:


//--------------------- .text._Z13MakePivotsOnePdiiid --------------------------
	.section	.text._Z13MakePivotsOnePdiiid,"ax",@progbits
	.align	128
        .global         _Z13MakePivotsOnePdiiid
        .type           _Z13MakePivotsOnePdiiid,@function
        .size           _Z13MakePivotsOnePdiiid,(.L_x_52 - _Z13MakePivotsOnePdiiid)
        .other          _Z13MakePivotsOnePdiiid,@"STO_CUDA_ENTRY STV_DEFAULT"
_Z13MakePivotsOnePdiiid:
.text._Z13MakePivotsOnePdiiid:
[----:B------:R-:W-:Y:S01]  /*0000*/  LDC R1, c[0x0][0x37c] ;  /* 0x0000df00ff017b82 */ /* 0x000fe20000000800 */
[----:B------:R-:W0:Y:S07]  /*0010*/  S2R R0, SR_TID.Y ;  /* 0x0000000000007919 */ /* 0x000e2e0000002200 */
[----:B------:R-:W-:Y:S01]  /*0020*/  S2UR UR4, SR_CTAID.X ;  /* 0x00000000000479c3 */ /* 0x000fe20000002500 */
[----:B------:R-:W1:Y:S01]  /*0030*/  LDCU UR5, c[0x0][0x370] ;  /* 0x00006e00ff0577ac */ /* 0x000e620008000800 */
[----:B------:R-:W-:Y:S01]  /*0040*/  BSSY.RECONVERGENT B0, `(.L_x_42) ;  /* 0x0000032000007945 */ /* 0x000fe20003800200 */
[----:B------:R-:W2:Y:S01]  /*0050*/  S2R R5, SR_TID.X ;  /* 0x0000000000057919 */ /* 0x000ea20000002100 */
[----:B------:R-:W2:Y:S04]  /*0060*/  LDCU UR8, c[0x0][0x360] ;  /* 0x00006c00ff0877ac */ /* 0x000ea80008000800 */
[----:B------:R-:W1:Y:S01]  /*0070*/  S2UR UR7, SR_CTAID.Y ;  /* 0x00000000000779c3 */ /* 0x000e620000002600 */
[----:B------:R-:W3:Y:S07]  /*0080*/  LDCU UR9, c[0x0][0x390] ;  /* 0x00007200ff0977ac */ /* 0x000eee0008000800 */
[----:B------:R-:W0:Y:S08]  /*0090*/  LDC R7, c[0x0][0x364] ;  /* 0x0000d900ff077b82 */ /* 0x000e300000000800 */
[----:B------:R-:W4:Y:S01]  /*00a0*/  LDC.64 R8, c[0x0][0x388] ;  /* 0x0000e200ff087b82 */ /* 0x000f220000000a00 */
[----:B-1----:R-:W-:-:S07]  /*00b0*/  UIMAD UR4, UR5, UR7, UR4 ;  /* 0x00000007050472a4 */ /* 0x002fce000f8e0204 */
[----:B------:R-:W1:Y:S01]  /*00c0*/  S2UR UR6, SR_CgaCtaId ;  /* 0x00000000000679c3 */ /* 0x000e620000008800 */
[----:B------:R-:W-:Y:S01]  /*00d0*/  UMOV UR5, 0x400 ;  /* 0x0000040000057882 */ /* 0x000fe20000000000 */
[----:B0-----:R-:W-:-:S06]  /*00e0*/  IMAD R0, R7, UR4, R0 ;  /* 0x0000000407007c24 */ /* 0x001fcc000f8e0200 */
[----:B------:R-:W0:Y:S01]  /*00f0*/  LDC.64 R2, c[0x0][0x398] ;  /* 0x0000e600ff027b82 */ /* 0x000e220000000a00 */
[----:B--2---:R-:W-:Y:S02]  /*0100*/  IMAD R0, R0, UR8, R5 ;  /* 0x0000000800007c24 */ /* 0x004fe4000f8e0205 */
[C---:B----4-:R-:W-:Y:S02]  /*0110*/  IMAD R4, R9.reuse, R8, RZ ;  /* 0x0000000809047224 */ /* 0x050fe400078e02ff */
[----:B---3--:R-:W-:-:S05]  /*0120*/  IMAD R7, R9, UR9, R0 ;  /* 0x0000000909077c24 */ /* 0x008fca000f8e0200 */
[----:B------:R-:W-:Y:S01]  /*0130*/  ISETP.GE.AND P0, PT, R7, R4, PT ;  /* 0x000000040700720c */ /* 0x000fe20003f06270 */
[----:B-1----:R-:W-:-:S03]  /*0140*/  ULEA UR5, UR6, UR5, 0x18 ;  /* 0x0000000506057291 */ /* 0x002fc6000f8ec0ff */
[----:B------:R-:W-:-:S06]  /*0150*/  ISETP.GE.OR P0, PT, R0, R9, P0 ;  /* 0x000000090000720c */ /* 0x000fcc0000706670 */
[----:B0-----:R0:W-:Y:S07]  /*0160*/  STS.64 [UR5], R2 ;  /* 0x00000002ff007988 */ /* 0x0011ee0008000a05 */
[----:B------:R-:W-:Y:S05]  /*0170*/  @P0 BRA `(.L_x_43) ;  /* 0x0000000000780947 */ /* 0x000fea0003800000 */
[----:B------:R-:W1:Y:S08]  /*0180*/  LDC.64 R20, c[0x0][0x358] ;  /* 0x0000d600ff147b82 */ /* 0x000e700000000a00 */
[----:B------:R-:W2:Y:S01]  /*0190*/  LDC.64 R4, c[0x0][0x380] ;  /* 0x0000e000ff047b82 */ /* 0x000ea20000000a00 */
[----:B-1----:R-:W-:Y:S02]  /*01a0*/  R2UR UR4, R20 ;  /* 0x00000000140472ca */ /* 0x002fe400000e0000 */
[----:B------:R-:W-:Y:S01]  /*01b0*/  R2UR UR5, R21 ;  /* 0x00000000150572ca */ /* 0x000fe200000e0000 */
[----:B--2---:R-:W-:-:S12]  /*01c0*/  IMAD.WIDE R4, R7, 0x8, R4 ;  /* 0x0000000807047825 */ /* 0x004fd800078e0204 */
[----:B------:R-:W2:Y:S01]  /*01d0*/  LDG.E.64 R10, desc[UR4][R4.64] ;  /* 0x00000004040a7981 */ /* 0x000ea2000c1e1b00 */
[----:B------:R-:W1:Y:S01]  /*01e0*/  LDCU UR4, c[0x0][0x39c] ;  /* 0x00007380ff0477ac */ /* 0x000e620008000800 */
[----:B------:R-:W-:Y:S01]  /*01f0*/  IMAD.MOV.U32 R6, RZ, RZ, 0x1 ;  /* 0x00000001ff067424 */ /* 0x000fe200078e00ff */
[----:B------:R-:W-:Y:S01]  /*0200*/  BSSY.RECONVERGENT B1, `(.L_x_44) ;  /* 0x0000012000017945 */ /* 0x000fe20003800200 */
[----:B-1----:R-:W1:Y:S04]  /*0210*/  MUFU.RCP64H R7, UR4 ;  /* 0x0000000400077d08 */ /* 0x002e680008001800 */
[----:B-1----:R-:W-:-:S08]  /*0220*/  DFMA R8, R6, -R2, 1 ;  /* 0x3ff000000608742b */ /* 0x002fd00000000802 */
[----:B------:R-:W-:-:S08]  /*0230*/  DFMA R8, R8, R8, R8 ;  /* 0x000000080808722b */ /* 0x000fd00000000008 */
[----:B------:R-:W-:-:S08]  /*0240*/  DFMA R8, R6, R8, R6 ;  /* 0x000000080608722b */ /* 0x000fd00000000006 */
[----:B------:R-:W-:-:S08]  /*0250*/  DFMA R6, R8, -R2, 1 ;  /* 0x3ff000000806742b */ /* 0x000fd00000000802 */
[----:B------:R-:W-:-:S08]  /*0260*/  DFMA R6, R8, R6, R8 ;  /* 0x000000060806722b */ /* 0x000fd00000000008 */
[----:B--2---:R-:W-:Y:S01]  /*0270*/  DMUL R8, R10, R6 ;  /* 0x000000060a087228 */ /* 0x004fe20000000000 */
[----:B------:R-:W-:-:S07]  /*0280*/  FSETP.GEU.AND P1, PT, |R11|, 6.5827683646048100446e-37, PT ;  /* 0x036000000b00780b */ /* 0x000fce0003f2e200 */
[----:B0-----:R-:W-:-:S08]  /*0290*/  DFMA R2, R8, -R2, R10 ;  /* 0x800000020802722b */ /* 0x001fd0000000000a */
[----:B------:R-:W-:-:S10]  /*02a0*/  DFMA R2, R6, R2, R8 ;  /* 0x000000020602722b */ /* 0x000fd40000000008 */
[----:B------:R-:W-:-:S05]  /*02b0*/  FFMA R0, RZ, UR4, R3 ;  /* 0x00000004ff007c23 */ /* 0x000fca0008000003 */
[----:B------:R-:W-:-:S13]  /*02c0*/  FSETP.GT.AND P0, PT, |R0|, 1.469367938527859385e-39, PT ;  /* 0x001000000000780b */ /* 0x000fda0003f04200 */
[----:B------:R-:W-:Y:S05]  /*02d0*/  @P0 BRA P1, `(.L_x_45) ;  /* 0x0000000000100947 */ /* 0x000fea0000800000 */
[----:B------:R-:W-:-:S07]  /*02e0*/  MOV R0, 0x300 ;  /* 0x0000030000007802 */ /* 0x000fce0000000f00 */
[----:B------:R-:W-:Y:S05]  /*02f0*/  CALL.REL.NOINC `($__internal_0_$__cuda_sm20_div_rn_f64_full) ;  /* 0x0000000000247944 */ /* 0x000fea0003c00000 */
[----:B------:R-:W-:Y:S02]  /*0300*/  IMAD.MOV.U32 R2, RZ, RZ, R12 ;  /* 0x000000ffff027224 */ /* 0x000fe400078e000c */
[----:B------:R-:W-:-:S07]  /*0310*/  IMAD.MOV.U32 R3, RZ, RZ, R13 ;  /* 0x000000ffff037224 */ /* 0x000fce00078e000d */
.L_x_45:
[----:B------:R-:W-:Y:S05]  /*0320*/  BSYNC.RECONVERGENT B1 ;  /* 0x0000000000017941 */ /* 0x000fea0003800200 */
.L_x_44:
[----:B------:R-:W-:Y:S02]  /*0330*/  R2UR UR4, R20 ;  /* 0x00000000140472ca */ /* 0x000fe400000e0000 */
[----:B------:R-:W-:-:S13]  /*0340*/  R2UR UR5, R21 ;  /* 0x00000000150572ca */ /* 0x000fda00000e0000 */
[----:B------:R1:W-:Y:S02]  /*0350*/  STG.E.64 desc[UR4][R4.64], R2 ;  /* 0x0000000204007986 */ /* 0x0003e4000c101b04 */
.L_x_43:
[----:B------:R-:W-:Y:S05]  /*0360*/  BSYNC.RECONVERGENT B0 ;  /* 0x0000000000007941 */ /* 0x000fea0003800200 */
.L_x_42:
[----:B------:R-:W-:Y:S06]  /*0370*/  BAR.SYNC.DEFER_BLOCKING 0x0 ;  /* 0x0000000000007b1d */ /* 0x000fec0000010000 */
[----:B------:R-:W-:Y:S05]  /*0380*/  EXIT ;  /* 0x000000000000794d */ /* 0x000fea0003800000 */
        .weak           $__internal_0_$__cuda_sm20_div_rn_f64_full
        .type           $__internal_0_$__cuda_sm20_div_rn_f64_full,@function
        .size           $__internal_0_$__cuda_sm20_div_rn_f64_full,(.L_x_52 - $__internal_0_$__cuda_sm20_div_rn_f64_full)
$__internal_0_$__cuda_sm20_div_rn_f64_full:
[----:B------:R-:W0:Y:S01]  /*0390*/  LDC.64 R6, c[0x0][0x398] ;  /* 0x0000e600ff067b82 */ /* 0x000e220000000a00 */
[----:B------:R-:W-:Y:S01]  /*03a0*/  IMAD.MOV.U32 R12, RZ, RZ, 0x1 ;  /* 0x00000001ff0c7424 */ /* 0x000fe200078e00ff */
[C---:B------:R-:W-:Y:S01]  /*03b0*/  FSETP.GEU.AND P2, PT, |R11|.reuse, 1.469367938527859385e-39, PT ;  /* 0x001000000b00780b */ /* 0x040fe20003f4e200 */
[----:B------:R-:W-:Y:S01]  /*03c0*/  IMAD.MOV.U32 R23, RZ, RZ, 0x1ca00000 ;  /* 0x1ca00000ff177424 */ /* 0x000fe200078e00ff */
[----:B------:R-:W-:Y:S01]  /*03d0*/  LOP3.LUT R18, R11, 0x7ff00000, RZ, 0xc0, !PT ;  /* 0x7ff000000b127812 */ /* 0x000fe200078ec0ff */
[----:B------:R-:W-:Y:S04]  /*03e0*/  BSSY.RECONVERGENT B2, `(.L_x_46) ;  /* 0x0000050000027945 */ /* 0x000fe80003800200 */
[----:B------:R-:W-:Y:S01]  /*03f0*/  IMAD.MOV.U32 R22, RZ, RZ, R18 ;  /* 0x000000ffff167224 */ /* 0x000fe200078e0012 */
[----:B0-----:R-:W-:-:S02]  /*0400*/  FSETP.GEU.AND P0, PT, |R7|, 1.469367938527859385e-39, PT ;  /* 0x001000000700780b */ /* 0x001fc40003f0e200 */
[C---:B------:R-:W-:Y:S02]  /*0410*/  LOP3.LUT R2, R7.reuse, 0x800fffff, RZ, 0xc0, !PT ;  /* 0x800fffff07027812 */ /* 0x040fe400078ec0ff */
[----:B------:R-:W-:Y:S02]  /*0420*/  LOP3.LUT R19, R7, 0x7ff00000, RZ, 0xc0, !PT ;  /* 0x7ff0000007137812 */ /* 0x000fe400078ec0ff */
[----:B------:R-:W-:Y:S01]  /*0430*/  LOP3.LUT R3, R2, 0x3ff00000, RZ, 0xfc, !PT ;  /* 0x3ff0000002037812 */ /* 0x000fe200078efcff */
[----:B------:R-:W-:Y:S01]  /*0440*/  IMAD.MOV.U32 R2, RZ, RZ, R6 ;  /* 0x000000ffff027224 */ /* 0x000fe200078e0006 */
[----:B------:R-:W-:Y:S01]  /*0450*/  ISETP.GE.U32.AND P1, PT, R18, R19, PT ;  /* 0x000000131200720c */ /* 0x000fe20003f26070 */
[----:B------:R-:W-:-:S03]  /*0460*/  IMAD.MOV.U32 R25, RZ, RZ, R19 ;  /* 0x000000ffff197224 */ /* 0x000fc600078e0013 */
[----:B------:R-:W-:Y:S01]  /*0470*/  SEL R23, R23, 0x63400000, !P1 ;  /* 0x6340000017177807 */ /* 0x000fe20004800000 */
[----:B------:R-:W0:Y:S03]  /*0480*/  @!P0 LDC.64 R8, c[0x0][0x398] ;  /* 0x0000e600ff088b82 */ /* 0x000e260000000a00 */
[----:B------:R-:W-:-:S04]  /*0490*/  @!P2 LOP3.LUT R14, R23, 0x80000000, R11, 0xf8, !PT ;  /* 0x80000000170ea812 */ /* 0x000fc800078ef80b */
[----:B------:R-:W-:Y:S01]  /*04a0*/  @!P2 LOP3.LUT R15, R14, 0x100000, RZ, 0xfc, !PT ;  /* 0x001000000e0fa812 */ /* 0x000fe200078efcff */
[----:B------:R-:W-:Y:S01]  /*04b0*/  @!P2 IMAD.MOV.U32 R14, RZ, RZ, RZ ;  /* 0x000000ffff0ea224 */ /* 0x000fe200078e00ff */
[----:B0-----:R-:W-:-:S06]  /*04c0*/  @!P0 DMUL R2, R8, 8.98846567431157953865e+307 ;  /* 0x7fe0000008028828 */ /* 0x001fcc0000000000 */
[----:B------:R-:W0:Y:S04]  /*04d0*/  MUFU.RCP64H R13, R3 ;  /* 0x00000003000d7308 */ /* 0x000e280000001800 */
[----:B------:R-:W-:Y:S01]  /*04e0*/  @!P0 LOP3.LUT R25, R3, 0x7ff00000, RZ, 0xc0, !PT ;  /* 0x7ff0000003198812 */ /* 0x000fe200078ec0ff */
[----:B0-----:R-:W-:-:S08]  /*04f0*/  DFMA R8, R12, -R2, 1 ;  /* 0x3ff000000c08742b */ /* 0x001fd00000000802 */
[----:B------:R-:W-:-:S08]  /*0500*/  DFMA R8, R8, R8, R8 ;  /* 0x000000080808722b */ /* 0x000fd00000000008 */
[----:B------:R-:W-:Y:S01]  /*0510*/  DFMA R12, R12, R8, R12 ;  /* 0x000000080c0c722b */ /* 0x000fe2000000000c */
[----:B------:R-:W-:Y:S01]  /*0520*/  LOP3.LUT R9, R23, 0x800fffff, R11, 0xf8, !PT ;  /* 0x800fffff17097812 */ /* 0x000fe200078ef80b */
[----:B------:R-:W-:-:S06]  /*0530*/  IMAD.MOV.U32 R8, RZ, RZ, R10 ;  /* 0x000000ffff087224 */ /* 0x000fcc00078e000a */
[----:B------:R-:W-:Y:S02]  /*0540*/  DFMA R16, R12, -R2, 1 ;  /* 0x3ff000000c10742b */ /* 0x000fe40000000802 */
[----:B------:R-:W-:-:S06]  /*0550*/  @!P2 DFMA R8, R8, 2, -R14 ;  /* 0x400000000808a82b */ /* 0x000fcc000000080e */
[----:B------:R-:W-:-:S04]  /*0560*/  DFMA R12, R12, R16, R12 ;  /* 0x000000100c0c722b */ /* 0x000fc8000000000c */
[----:B------:R-:W-:-:S04]  /*0570*/  @!P2 LOP3.LUT R22, R9, 0x7ff00000, RZ, 0xc0, !PT ;  /* 0x7ff000000916a812 */ /* 0x000fc800078ec0ff */
[----:B------:R-:W-:Y:S01]  /*0580*/  DMUL R14, R12, R8 ;  /* 0x000000080c0e7228 */ /* 0x000fe20000000000 */
[----:B------:R-:W-:-:S05]  /*0590*/  VIADD R24, R22, 0xffffffff ;  /* 0xffffffff16187836 */ /* 0x000fca0000000000 */
[----:B------:R-:W-:Y:S01]  /*05a0*/  ISETP.GT.U32.AND P0, PT, R24, 0x7feffffe, PT ;  /* 0x7feffffe1800780c */ /* 0x000fe20003f04070 */
[----:B------:R-:W-:Y:S01]  /*05b0*/  VIADD R24, R25, 0xffffffff ;  /* 0xffffffff19187836 */ /* 0x000fe20000000000 */
[----:B------:R-:W-:-:S04]  /*05c0*/  DFMA R16, R14, -R2, R8 ;  /* 0x800000020e10722b */ /* 0x000fc80000000008 */
[----:B------:R-:W-:-:S04]  /*05d0*/  ISETP.GT.U32.OR P0, PT, R24, 0x7feffffe, P0 ;  /* 0x7feffffe1800780c */ /* 0x000fc80000704470 */
[----:B------:R-:W-:-:S09]  /*05e0*/  DFMA R16, R12, R16, R14 ;  /* 0x000000100c10722b */ /* 0x000fd2000000000e */
[----:B------:R-:W-:Y:S05]  /*05f0*/  @P0 BRA `(.L_x_47) ;  /* 0x0000000000600947 */ /* 0x000fea0003800000 */
[----:B------:R-:W-:Y:S01]  /*0600*/  VIADDMNMX R18, R18, -R19, 0xb9600000, !PT ;  /* 0xb960000012127446 */ /* 0x000fe20007800913 */
[----:B------:R-:W-:-:S03]  /*0610*/  IMAD.MOV.U32 R10, RZ, RZ, RZ ;  /* 0x000000ffff0a7224 */ /* 0x000fc600078e00ff */
[----:B------:R-:W-:-:S05]  /*0620*/  VIMNMX R18, PT, PT, R18, 0x46a00000, PT ;  /* 0x46a0000012127848 */ /* 0x000fca0003fe0100 */
[----:B------:R-:W-:-:S04]  /*0630*/  IMAD.IADD R18, R18, 0x1, -R23 ;  /* 0x0000000112127824 */ /* 0x000fc800078e0a17 */
[----:B------:R-:W-:-:S06]  /*0640*/  VIADD R11, R18, 0x7fe00000 ;  /* 0x7fe00000120b7836 */ /* 0x000fcc0000000000 */
[----:B------:R-:W-:-:S10]  /*0650*/  DMUL R12, R16, R10 ;  /* 0x0000000a100c7228 */ /* 0x000fd40000000000 */
[----:B------:R-:W-:-:S13]  /*0660*/  FSETP.GTU.AND P0, PT, |R13|, 1.469367938527859385e-39, PT ;  /* 0x001000000d00780b */ /* 0x000fda0003f0c200 */
[----:B------:R-:W-:Y:S05]  /*0670*/  @P0 BRA `(.L_x_48) ;  /* 0x0000000000980947 */ /* 0x000fea0003800000 */
[----:B------:R-:W-:Y:S01]  /*0680*/  DFMA R2, R16, -R2, R8 ;  /* 0x800000021002722b */ /* 0x000fe20000000008 */
[----:B------:R-:W-:-:S09]  /*0690*/  IMAD.MOV.U32 R10, RZ, RZ, RZ ;  /* 0x000000ffff0a7224 */ /* 0x000fd200078e00ff */
[C---:B------:R-:W-:Y:S02]  /*06a0*/  FSETP.NEU.AND P0, PT, R3.reuse, RZ, PT ;  /* 0x000000ff0300720b */ /* 0x040fe40003f0d000 */
[----:B------:R-:W-:-:S04]  /*06b0*/  LOP3.LUT R7, R3, 0x80000000, R7, 0x48, !PT ;  /* 0x8000000003077812 */ /* 0x000fc800078e4807 */
[----:B------:R-:W-:-:S07]  /*06c0*/  LOP3.LUT R11, R7, R11, RZ, 0xfc, !PT ;  /* 0x0000000b070b7212 */ /* 0x000fce00078efcff */
[----:B------:R-:W-:Y:S05]  /*06d0*/  @!P0 BRA `(.L_x_48) ;  /* 0x0000000000808947 */ /* 0x000fea0003800000 */
[----:B------:R-:W-:Y:S01]  /*06e0*/  IMAD.MOV R3, RZ, RZ, -R18 ;  /* 0x000000ffff037224 */ /* 0x000fe200078e0a12 */
[----:B------:R-:W-:Y:S01]  /*06f0*/  DMUL.RP R10, R16, R10 ;  /* 0x0000000a100a7228 */ /* 0x000fe20000008000 */
[----:B------:R-:W-:-:S06]  /*0700*/  IMAD.MOV.U32 R2, RZ, RZ, RZ ;  /* 0x000000ffff027224 */ /* 0x000fcc00078e00ff */
[----:B------:R-:W-:-:S03]  /*0710*/  DFMA R2, R12, -R2, R16 ;  /* 0x800000020c02722b */ /* 0x000fc60000000010 */
[----:B------:R-:W-:-:S03]  /*0720*/  LOP3.LUT R7, R11, R7, RZ, 0x3c, !PT ;  /* 0x000000070b077212 */ /* 0x000fc600078e3cff */
[----:B------:R-:W-:-:S04]  /*0730*/  IADD3 R2, PT, PT, -R18, -0x43300000, RZ ;  /* 0xbcd0000012027810 */ /* 0x000fc80007ffe1ff */
[----:B------:R-:W-:-:S04]  /*0740*/  FSETP.NEU.AND P0, PT, |R3|, R2, PT ;  /* 0x000000020300720b */ /* 0x000fc80003f0d200 */
[----:B------:R-:W-:Y:S02]  /*0750*/  FSEL R12, R10, R12, !P0 ;  /* 0x0000000c0a0c7208 */ /* 0x000fe40004000000 */
[----:B------:R-:W-:Y:S01]  /*0760*/  FSEL R13, R7, R13, !P0 ;  /* 0x0000000d070d7208 */ /* 0x000fe20004000000 */
[----:B------:R-:W-:Y:S06]  /*0770*/  BRA `(.L_x_48) ;  /* 0x0000000000587947 */ /* 0x000fec0003800000 */
.L_x_47:
[----:B------:R-:W-:-:S14]  /*0780*/  DSETP.NAN.AND P0, PT, R10, R10, PT ;  /* 0x0000000a0a00722a */ /* 0x000fdc0003f08000 */
[----:B------:R-:W-:Y:S05]  /*0790*/  @P0 BRA `(.L_x_49) ;  /* 0x0000000000480947 */ /* 0x000fea0003800000 */
[----:B------:R-:W0:Y:S02]  /*07a0*/  LDC.64 R2, c[0x0][0x398] ;  /* 0x0000e600ff027b82 */ /* 0x000e240000000a00 */
[----:B0-----:R-:W-:-:S14]  /*07b0*/  DSETP.NAN.AND P0, PT, R2, R2, PT ;  /* 0x000000020200722a */ /* 0x001fdc0003f08000 */
[----:B------:R-:W-:Y:S05]  /*07c0*/  @P0 BRA `(.L_x_50) ;  /* 0x0000000000300947 */ /* 0x000fea0003800000 */
[----:B------:R-:W-:Y:S01]  /*07d0*/  ISETP.NE.AND P0, PT, R22, R25, PT ;  /* 0x000000191600720c */ /* 0x000fe20003f05270 */
[----:B------:R-:W-:Y:S02]  /*07e0*/  IMAD.MOV.U32 R12, RZ, RZ, 0x0 ;  /* 0x00000000ff0c7424 */ /* 0x000fe400078e00ff */
[----:B------:R-:W-:-:S10]  /*07f0*/  IMAD.MOV.U32 R13, RZ, RZ, -0x80000 ;  /* 0xfff80000ff0d7424 */ /* 0x000fd400078e00ff */
[----:B------:R-:W-:Y:S05]  /*0800*/  @!P0 BRA `(.L_x_48) ;  /* 0x0000000000348947 */ /* 0x000fea0003800000 */
[----:B------:R-:W-:Y:S02]  /*0810*/  ISETP.NE.AND P0, PT, R22, 0x7ff00000, PT ;  /* 0x7ff000001600780c */ /* 0x000fe40003f05270 */
[----:B------:R-:W-:Y:S02]  /*0820*/  LOP3.LUT R13, R11, 0x80000000, R7, 0x48, !PT ;  /* 0x800000000b0d7812 */ /* 0x000fe400078e4807 */
[----:B------:R-:W-:-:S13]  /*0830*/  ISETP.EQ.OR P0, PT, R25, RZ, !P0 ;  /* 0x000000ff1900720c */ /* 0x000fda0004702670 */
[----:B------:R-:W-:Y:S01]  /*0840*/  @P0 LOP3.LUT R2, R13, 0x7ff00000, RZ, 0xfc, !PT ;  /* 0x7ff000000d020812 */ /* 0x000fe200078efcff */
[----:B------:R-:W-:Y:S02]  /*0850*/  @!P0 IMAD.MOV.U32 R12, RZ, RZ, RZ ;  /* 0x000000ffff0c8224 */ /* 0x000fe400078e00ff */
[----:B------:R-:W-:Y:S02]  /*0860*/  @P0 IMAD.MOV.U32 R12, RZ, RZ, RZ ;  /* 0x000000ffff0c0224 */ /* 0x000fe400078e00ff */
[----:B------:R-:W-:Y:S01]  /*0870*/  @P0 IMAD.MOV.U32 R13, RZ, RZ, R2 ;  /* 0x000000ffff0d0224 */ /* 0x000fe200078e0002 */
[----:B------:R-:W-:Y:S06]  /*0880*/  BRA `(.L_x_48) ;  /* 0x0000000000147947 */ /* 0x000fec0003800000 */
.L_x_50:
[----:B------:R-:W-:Y:S01]  /*0890*/  LOP3.LUT R13, R7, 0x80000, RZ, 0xfc, !PT ;  /* 0x00080000070d7812 */ /* 0x000fe200078efcff */
[----:B------:R-:W-:Y:S01]  /*08a0*/  IMAD.MOV.U32 R12, RZ, RZ, R6 ;  /* 0x000000ffff0c7224 */ /* 0x000fe200078e0006 */
[----:B------:R-:W-:Y:S06]  /*08b0*/  BRA `(.L_x_48) ;  /* 0x0000000000087947 */ /* 0x000fec0003800000 */
.L_x_49:
[----:B------:R-:W-:Y:S01]  /*08c0*/  LOP3.LUT R13, R11, 0x80000, RZ, 0xfc, !PT ;  /* 0x000800000b0d7812 */ /* 0x000fe200078efcff */
[----:B------:R-:W-:-:S07]  /*08d0*/  IMAD.MOV.U32 R12, RZ, RZ, R10 ;  /* 0x000000ffff0c7224 */ /* 0x000fce00078e000a */
.L_x_48:
[----:B------:R-:W-:Y:S05]  /*08e0*/  BSYNC.RECONVERGENT B2 ;  /* 0x0000000000027941 */ /* 0x000fea0003800200 */
.L_x_46:
[----:B------:R-:W-:Y:S02]  /*08f0*/  IMAD.MOV.U32 R2, RZ, RZ, R0 ;  /* 0x000000ffff027224 */ /* 0x000fe400078e0000 */
[----:B------:R-:W-:-:S04]  /*0900*/  IMAD.MOV.U32 R3, RZ, RZ, 0x0 ;  /* 0x00000000ff037424 */ /* 0x000fc800078e00ff */
[----:B------:R-:W-:Y:S05]  /*0910*/  RET.REL.NODEC R2 `(_Z13MakePivotsOnePdiiid) ;  /* 0xfffffff402b87950 */ /* 0x000fea0003c3ffff */
.L_x_51:
        /* <DEDUP_REMOVED lines=14> */
.L_x_52:


//--------------------- .nv.global.init           --------------------------
	.section	.nv.global.init,"aw",@progbits
.nv.global.init:
	.type		$str,@object
	.size		$str,($str$1 - $str)
$str:
        /*0000*/ 	.byte	0x0a, 0x00
	.type		$str$1,@object
	.size		$str$1,(.L_1 - $str$1)
$str$1:
        /*0002*/ 	.byte	0x25, 0x2e, 0x33, 0x66, 0x20, 0x00
.L_1:


//--------------------- .nv.shared.reserved.0     --------------------------
	.section	.nv.shared.reserved.0,"aw",@nobits
	.weak		__nv_reservedSMEM_offset_0_alias
	.size		__nv_reservedSMEM_offset_0_alias, 0, 64
	.other		__nv_reservedSMEM_offset_0_alias,@"STO_CUDA_RESERVED_SHARED STV_DEFAULT"
__nv_reservedSMEM_offset_0_alias:
	.zero		0
	.zero		64


//--------------------- .nv.shared._Z20MakePivotsColumnZeroPdiiii --------------------------
	.section	.nv.shared._Z20MakePivotsColumnZeroPdiiii,"aw",@nobits
	.sectionflags	@""
	.align	8
.nv.shared._Z20MakePivotsColumnZeroPdiiii:
	.zero		1032


//--------------------- .nv.shared._Z13MakePivotsOnePdiiid --------------------------
	.section	.nv.shared._Z13MakePivotsOnePdiiid,"aw",@nobits
	.sectionflags	@""
	.align	8
.nv.shared._Z13MakePivotsOnePdiiid:
	.zero		1032


//--------------------- .nv.constant0._Z14PrintMatrixGPUPdi --------------------------
	.section	.nv.constant0._Z14PrintMatrixGPUPdi,"a",@progbits
	.sectionflags	@""
	.align	4
.nv.constant0._Z14PrintMatrixGPUPdi:
	.zero		908


//--------------------- .nv.constant0._Z20MakePivotsColumnZeroPdiiii --------------------------
	.section	.nv.constant0._Z20MakePivotsColumnZeroPdiiii,"a",@progbits
	.sectionflags	@""
	.align	4
.nv.constant0._Z20MakePivotsColumnZeroPdiiii:
	.zero		920


//--------------------- .nv.constant0._Z13MakePivotsOnePdiiid --------------------------
	.section	.nv.constant0._Z13MakePivotsOnePdiiid,"a",@progbits
	.sectionflags	@""
	.align	4
.nv.constant0._Z13MakePivotsOnePdiiid:
	.zero		928


//--------------------- SYMBOLS --------------------------

	.type		.nv.reservedSmem.offset0,@object
	.size		.nv.reservedSmem.offset0,0x4
	.type		.nv.reservedSmem.cap,@object
	.size		.nv.reservedSmem.cap,0x4
	.type		vprintf,@function
